	.target	sm_100a

	.elftype	@"ET_EXEC"


//--------------------- .note.nv.tkinfo           --------------------------
	.section	.note.nv.tkinfo,"",@"SHT_NOTE"
	.sectionflags	@"SHF_NOTE_NV_TKINFO"
	.tkinfo
        /*0018*/ 	.word	0x00000002
        /*0030*/ 	.string	""
        /*0030*/ 	.string	"ptxas"
        /*0030*/ 	.string	"Cuda compilation tools, release 13.0, V13.0.88"
        /*0030*/ 	.string	"Build cuda_13.0.r13.0/compiler.36424714_0"
        /*0030*/ 	.string	"-arch sm_100a -m 64 "



//--------------------- .note.nv.cuinfo           --------------------------
	.section	.note.nv.cuinfo,"",@"SHT_NOTE"
	.sectionflags	@"SHF_NOTE_NV_CUINFO"
        /*0018*/ 	.short	0x0002
        /*001a*/ 	.short	0x0064
        /*001c*/ 	.short	0x0082
	.zero		2


//--------------------- .nv.info                  --------------------------
	.section	.nv.info,"",@"SHT_CUDA_INFO"
	.align	4


	//----- nvinfo : EIATTR_REGCOUNT
	.align		4
        /*0000*/ 	.byte	0x04, 0x2f
        /*0002*/ 	.short	(.L_19 - .L_18)
	.align		4
.L_18:
        /*0004*/ 	.word	index@(_ZN7cutlass13device_kernelINS_4gemm6kernel13GemmUniversalIN4cute5tupleIJiiiiEEENS1_10collective13CollectiveMmaINS1_35MainloopSm100TmaUmmaWarpSpecializedILi8ELi2ELi4ENS5_IJNS4_1CILi1EEESB_SB_EEEEENS5_IJNSA_ILi128EEENSA_ILi64EEESF_EEENS_6half_tENS5_IJlSB_lEEESH_SI_NS4_8TiledMMAINS4_8MMA_AtomIJNS4_20SM100_MMA_F16BF16_SSISH_SH_fLi128ELi64ELNS4_4UMMA5MajorE0ELSN_0ELNSM_7ScaleInE0ELSO_0EEEEEENS4_6LayoutISC_NS5_IJNSA_ILi0EEESS_SS_EEEEENS5_IJNS4_10UnderscoreESV_SV_EEEEENS4_13SM90_TMA_LOADENS4_14ComposedLayoutINS4_7SwizzleILi3ELi4ELi3EEENS4_18smem_ptr_flag_bitsILi16EEENSR_INS5_IJNSA_ILi8EEESF_EEENS5_IJSF_SB_EEEEEEEvNS4_8identityESY_S18_vS19_EENS_8epilogue10collective18CollectiveEpilogueINS1B_23Sm100TmaWarpSpecializedILi3ELi2ELi32ELb1ELb0EEEJSG_NS5_IJNSR_ISE_SB_EENSR_INSA_ILi32EEESB_EEEEESH_SI_SH_SI_NS1B_6fusion15FusionCallbacksIS1F_NS1K_13LinCombEltActINS1B_6thread4ReLuESH_fSH_fLNS_15FloatRoundStyleE2EEESG_S1J_JEEENS4_5SM1004TMEM4LOAD26SM100_TMEM_LOAD_32dp32b32xESY_NSZ_INS10_ILi2ELi4ELi3EEES13_NSR_INS5_IJS14_S1H_EEENS5_IJS1H_SB_EEEEEEENS4_39AutoVectorizingCopyWithAssumedAlignmentILi128EEENS4_14SM90_TMA_STOREES20_S22_S22_EEEvvEEEEvNT_6ParamsE)
        /*0008*/ 	.word	0x00000073


	//----- nvinfo : EIATTR_FRAME_SIZE
	.align		4
.L_19:
        /*000c*/ 	.byte	0x04, 0x11
        /*000e*/ 	.short	(.L_21 - .L_20)
	.align		4
.L_20:
        /*0010*/ 	.word	index@($__internal_2_$__cuda_sm10x_tcgen05_guardrail_trap_unallocated_columns_being_dealloced)
        /*0014*/ 	.word	0x00000000


	//----- nvinfo : EIATTR_FRAME_SIZE
	.align		4
.L_21:
        /*0018*/ 	.byte	0x04, 0x11
        /*001a*/ 	.short	(.L_23 - .L_22)
	.align		4
.L_22:
        /*001c*/ 	.word	index@($__internal_1_$__cuda_sm10x_tcgen05_guardrail_trap_phase_invalid_during_alloc)
        /*0020*/ 	.word	0x00000000


	//----- nvinfo : EIATTR_FRAME_SIZE
	.align		4
.L_23:
        /*0024*/ 	.byte	0x04, 0x11
        /*0026*/ 	.short	(.L_25 - .L_24)
	.align		4
.L_24:
        /*0028*/ 	.word	index@($__internal_0_$__cuda_sm10x_tcgen05_guardrail_trap_col_being_dealloced_not_returned_by_alloc)
        /*002c*/ 	.word	0x00000000


	//----- nvinfo : EIATTR_FRAME_SIZE
	.align		4
.L_25:
        /*0030*/ 	.byte	0x04, 0x11
        /*0032*/ 	.short	(.L_27 - .L_26)
	.align		4
.L_26:
        /*0034*/ 	.word	index@(_ZN7cutlass13device_kernelINS_4gemm6kernel13GemmUniversalIN4cute5tupleIJiiiiEEENS1_10collective13CollectiveMmaINS1_35MainloopSm100TmaUmmaWarpSpecializedILi8ELi2ELi4ENS5_IJNS4_1CILi1EEESB_SB_EEEEENS5_IJNSA_ILi128EEENSA_ILi64EEESF_EEENS_6half_tENS5_IJlSB_lEEESH_SI_NS4_8TiledMMAINS4_8MMA_AtomIJNS4_20SM100_MMA_F16BF16_SSISH_SH_fLi128ELi64ELNS4_4UMMA5MajorE0ELSN_0ELNSM_7ScaleInE0ELSO_0EEEEEENS4_6LayoutISC_NS5_IJNSA_ILi0EEESS_SS_EEEEENS5_IJNS4_10UnderscoreESV_SV_EEEEENS4_13SM90_TMA_LOADENS4_14ComposedLayoutINS4_7SwizzleILi3ELi4ELi3EEENS4_18smem_ptr_flag_bitsILi16EEENSR_INS5_IJNSA_ILi8EEESF_EEENS5_IJSF_SB_EEEEEEEvNS4_8identityESY_S18_vS19_EENS_8epilogue10collective18CollectiveEpilogueINS1B_23Sm100TmaWarpSpecializedILi3ELi2ELi32ELb1ELb0EEEJSG_NS5_IJNSR_ISE_SB_EENSR_INSA_ILi32EEESB_EEEEESH_SI_SH_SI_NS1B_6fusion15FusionCallbacksIS1F_NS1K_13LinCombEltActINS1B_6thread4ReLuESH_fSH_fLNS_15FloatRoundStyleE2EEESG_S1J_JEEENS4_5SM1004TMEM4LOAD26SM100_TMEM_LOAD_32dp32b32xESY_NSZ_INS10_ILi2ELi4ELi3EEES13_NSR_INS5_IJS14_S1H_EEENS5_IJS1H_SB_EEEEEEENS4_39AutoVectorizingCopyWithAssumedAlignmentILi128EEENS4_14SM90_TMA_STOREES20_S22_S22_EEEvvEEEEvNT_6ParamsE)
        /*0038*/ 	.word	0x00000000


	//----- nvinfo : EIATTR_MIN_STACK_SIZE
	.align		4
.L_27:
        /*003c*/ 	.byte	0x04, 0x12
        /*003e*/ 	.short	(.L_29 - .L_28)
	.align		4
.L_28:
        /*0040*/ 	.word	index@(_ZN7cutlass13device_kernelINS_4gemm6kernel13GemmUniversalIN4cute5tupleIJiiiiEEENS1_10collective13CollectiveMmaINS1_35MainloopSm100TmaUmmaWarpSpecializedILi8ELi2ELi4ENS5_IJNS4_1CILi1EEESB_SB_EEEEENS5_IJNSA_ILi128EEENSA_ILi64EEESF_EEENS_6half_tENS5_IJlSB_lEEESH_SI_NS4_8TiledMMAINS4_8MMA_AtomIJNS4_20SM100_MMA_F16BF16_SSISH_SH_fLi128ELi64ELNS4_4UMMA5MajorE0ELSN_0ELNSM_7ScaleInE0ELSO_0EEEEEENS4_6LayoutISC_NS5_IJNSA_ILi0EEESS_SS_EEEEENS5_IJNS4_10UnderscoreESV_SV_EEEEENS4_13SM90_TMA_LOADENS4_14ComposedLayoutINS4_7SwizzleILi3ELi4ELi3EEENS4_18smem_ptr_flag_bitsILi16EEENSR_INS5_IJNSA_ILi8EEESF_EEENS5_IJSF_SB_EEEEEEEvNS4_8identityESY_S18_vS19_EENS_8epilogue10collective18CollectiveEpilogueINS1B_23Sm100TmaWarpSpecializedILi3ELi2ELi32ELb1ELb0EEEJSG_NS5_IJNSR_ISE_SB_EENSR_INSA_ILi32EEESB_EEEEESH_SI_SH_SI_NS1B_6fusion15FusionCallbacksIS1F_NS1K_13LinCombEltActINS1B_6thread4ReLuESH_fSH_fLNS_15FloatRoundStyleE2EEESG_S1J_JEEENS4_5SM1004TMEM4LOAD26SM100_TMEM_LOAD_32dp32b32xESY_NSZ_INS10_ILi2ELi4ELi3EEES13_NSR_INS5_IJS14_S1H_EEENS5_IJS1H_SB_EEEEEEENS4_39AutoVectorizingCopyWithAssumedAlignmentILi128EEENS4_14SM90_TMA_STOREES20_S22_S22_EEEvvEEEEvNT_6ParamsE)
        /*0044*/ 	.word	0x00000000
.L_29:


//--------------------- .nv.compat                --------------------------
	.section	.nv.compat,"",@"SHT_CUDA_COMPAT_INFO"
	.align	4
        /*0000*/ 	.byte	0x02, 0x09, 0x01, 0x00, 0x02, 0x02, 0x02, 0x00, 0x02, 0x05, 0x05, 0x00, 0x03, 0x07, 0x01, 0x01
        /*0010*/ 	.byte	0x02, 0x03, 0x01, 0x00, 0x02, 0x06, 0x01, 0x00, 0x04, 0x0b, 0x08, 0x00, 0x09, 0x00, 0x00, 0x00
        /*0020*/ 	.byte	0x00, 0x00, 0x00, 0x00


//--------------------- .nv.info._ZN7cutlass13device_kernelINS_4gemm6kernel13GemmUniversalIN4cute5tupleIJiiiiEEENS1_10collective13CollectiveMmaINS1_35MainloopSm100TmaUmmaWarpSpecializedILi8ELi2ELi4ENS5_IJNS4_1CILi1EEESB_SB_EEEEENS5_IJNSA_ILi128EEENSA_ILi64EEESF_EEENS_6half_tENS5_IJlSB_lEEESH_SI_NS4_8TiledMMAINS4_8MMA_AtomIJNS4_20SM100_MMA_F16BF16_SSISH_SH_fLi128ELi64ELNS4_4UMMA5MajorE0ELSN_0ELNSM_7ScaleInE0ELSO_0EEEEEENS4_6LayoutISC_NS5_IJNSA_ILi0EEESS_SS_EEEEENS5_IJNS4_10UnderscoreESV_SV_EEEEENS4_13SM90_TMA_LOADENS4_14ComposedLayoutINS4_7SwizzleILi3ELi4ELi3EEENS4_18smem_ptr_flag_bitsILi16EEENSR_INS5_IJNSA_ILi8EEESF_EEENS5_IJSF_SB_EEEEEEEvNS4_8identityESY_S18_vS19_EENS_8epilogue10collective18CollectiveEpilogueINS1B_23Sm100TmaWarpSpecializedILi3ELi2ELi32ELb1ELb0EEEJSG_NS5_IJNSR_ISE_SB_EENSR_INSA_ILi32EEESB_EEEEESH_SI_SH_SI_NS1B_6fusion15FusionCallbacksIS1F_NS1K_13LinCombEltActINS1B_6thread4ReLuESH_fSH_fLNS_15FloatRoundStyleE2EEESG_S1J_JEEENS4_5SM1004TMEM4LOAD26SM100_TMEM_LOAD_32dp32b32xESY_NSZ_INS10_ILi2ELi4ELi3EEES13_NSR_INS5_IJS14_S1H_EEENS5_IJS1H_SB_EEEEEEENS4_39AutoVectorizingCopyWithAssumedAlignmentILi128EEENS4_14SM90_TMA_STOREES20_S22_S22_EEEvvEEEEvNT_6ParamsE --------------------------
	.section	.nv.info._ZN7cutlass13device_kernelINS_4gemm6kernel13GemmUniversalIN4cute5tupleIJiiiiEEENS1_10collective13CollectiveMmaINS1_35MainloopSm100TmaUmmaWarpSpecializedILi8ELi2ELi4ENS5_IJNS4_1CILi1EEESB_SB_EEEEENS5_IJNSA_ILi128EEENSA_ILi64EEESF_EEENS_6half_tENS5_IJlSB_lEEESH_SI_NS4_8TiledMMAINS4_8MMA_AtomIJNS4_20SM100_MMA_F16BF16_SSISH_SH_fLi128ELi64ELNS4_4UMMA5MajorE0ELSN_0ELNSM_7ScaleInE0ELSO_0EEEEEENS4_6LayoutISC_NS5_IJNSA_ILi0EEESS_SS_EEEEENS5_IJNS4_10UnderscoreESV_SV_EEEEENS4_13SM90_TMA_LOADENS4_14ComposedLayoutINS4_7SwizzleILi3ELi4ELi3EEENS4_18smem_ptr_flag_bitsILi16EEENSR_INS5_IJNSA_ILi8EEESF_EEENS5_IJSF_SB_EEEEEEEvNS4_8identityESY_S18_vS19_EENS_8epilogue10collective18CollectiveEpilogueINS1B_23Sm100TmaWarpSpecializedILi3ELi2ELi32ELb1ELb0EEEJSG_NS5_IJNSR_ISE_SB_EENSR_INSA_ILi32EEESB_EEEEESH_SI_SH_SI_NS1B_6fusion15FusionCallbacksIS1F_NS1K_13LinCombEltActINS1B_6thread4ReLuESH_fSH_fLNS_15FloatRoundStyleE2EEESG_S1J_JEEENS4_5SM1004TMEM4LOAD26SM100_TMEM_LOAD_32dp32b32xESY_NSZ_INS10_ILi2ELi4ELi3EEES13_NSR_INS5_IJS14_S1H_EEENS5_IJS1H_SB_EEEEEEENS4_39AutoVectorizingCopyWithAssumedAlignmentILi128EEENS4_14SM90_TMA_STOREES20_S22_S22_EEEvvEEEEvNT_6ParamsE,"",@"SHT_CUDA_INFO"
	.sectionflags	@""
	.align	4


	//----- nvinfo : EIATTR_CUDA_API_VERSION
	.align		4
        /*0000*/ 	.byte	0x04, 0x37
        /*0002*/ 	.short	(.L_31 - .L_30)
.L_30:
        /*0004*/ 	.word	0x00000082


	//----- nvinfo : EIATTR_KPARAM_INFO
	.align		4
.L_31:
        /*0008*/ 	.byte	0x04, 0x17
        /*000a*/ 	.short	(.L_33 - .L_32)
.L_32:
        /*000c*/ 	.word	0x00000000
        /*0010*/ 	.short	0x0000
        /*0012*/ 	.short	0x0000
        /*0014*/ 	.byte	0x00, 0xf0, 0x01, 0x20


	//----- nvinfo : EIATTR_AT_ENTRY_FRAGMENTS
	.align		4
.L_33:
        /*0018*/ 	.byte	0x04, 0x4f
        /*001a*/ 	.short	(.L_35 - .L_34)


	//   ....[0]....
.L_34:
        /*001c*/ 	.word	0x00000006


	//----- nvinfo : EIATTR_RESERVED_SMEM_USED
	.align		4
.L_35:
        /*0020*/ 	.byte	0x01, 0x41
	.zero		2


	//----- nvinfo : EIATTR_SPARSE_MMA_MASK
	.align		4
        /*0024*/ 	.byte	0x03, 0x50
        /*0026*/ 	.short	0x0000


	//----- nvinfo : EIATTR_TCGEN05_1CTA_USED
	.align		4
        /*0028*/ 	.byte	0x01, 0x51
	.zero		2


	//----- nvinfo : EIATTR_MAXREG_COUNT
	.align		4
        /*002c*/ 	.byte	0x03, 0x1b
        /*002e*/ 	.short	0x00ff


	//----- nvinfo : EIATTR_NUM_BARRIERS
	.align		4
        /*0030*/ 	.byte	0x02, 0x4c
        /*0032*/ 	.byte	0x07
	.zero		1


	//----- nvinfo : EIATTR_EXTERNS
	.align		4
        /*0034*/ 	.byte	0x04, 0x0f
        /*0036*/ 	.short	(.L_37 - .L_36)


	//   ....[0]....
	.align		4
.L_36:
        /*0038*/ 	.word	index@(__assertfail)


	//----- nvinfo : EIATTR_MERCURY_ISA_VERSION
	.align		4
.L_37:
        /*003c*/ 	.byte	0x03, 0x5f
        /*003e*/ 	.short	0x0101


	//----- nvinfo : EIATTR_INT_WARP_WIDE_INSTR_OFFSETS
	.align		4
        /*0040*/ 	.byte	0x04, 0x31
        /*0042*/ 	.short	(.L_39 - .L_38)


	//   ....[0]....
.L_38:
        /*0044*/ 	.word	0x00001e00


	//   ....[1]....
        /*0048*/ 	.word	0x00003a80


	//   ....[2]....
        /*004c*/ 	.word	0x00003ab0


	//   ....[3]....
        /*0050*/ 	.word	0x00003b00


	//   ....[4]....
        /*0054*/ 	.word	0x000043f0


	//   ....[5]....
        /*0058*/ 	.word	0x00004410


	//   ....[6]....
        /*005c*/ 	.word	0x000046e0


	//   ....[7]....
        /*0060*/ 	.word	0x00004810


	//----- nvinfo : EIATTR_COOP_GROUP_MASK_REGIDS
	.align		4
.L_39:
        /*0064*/ 	.byte	0x04, 0x29
        /*0066*/ 	.short	(.L_41 - .L_40)


	//   ....[0]....
.L_40:
        /*0068*/ 	.word	0xffffffff


	//   ....[1]....
        /*006c*/ 	.word	0xffffffff


	//   ....[2]....
        /*0070*/ 	.word	0xffffffff


	//   ....[3]....
        /*0074*/ 	.word	0xffffffff


	//   ....[4]....
        /*0078*/ 	.word	0xffffffff


	//   ....[5]....
        /*007c*/ 	.word	0xffffffff


	//   ....[6]....
        /*0080*/ 	.word	0xffffffff


	//   ....[7]....
        /*0084*/ 	.word	0xffffffff


	//   ....[8]....
        /*0088*/ 	.word	0xffffffff


	//   ....[9]....
        /*008c*/ 	.word	0xffffffff


	//   ....[10]....
        /*0090*/ 	.word	0xffffffff


	//   ....[11]....
        /*0094*/ 	.word	0xffffffff


	//   ....[12]....
        /*0098*/ 	.word	0xffffffff


	//----- nvinfo : EIATTR_COOP_GROUP_INSTR_OFFSETS
	.align		4
.L_41:
        /*009c*/ 	.byte	0x04, 0x28
        /*009e*/ 	.short	(.L_43 - .L_42)


	//   ....[0]....
.L_42:
        /*00a0*/ 	.word	0x00000090


	//   ....[1]....
        /*00a4*/ 	.word	0x000004a0


	//   ....[2]....
        /*00a8*/ 	.word	0x00000690


	//   ....[3]....
        /*00ac*/ 	.word	0x00000810


	//   ....[4]....
        /*00b0*/ 	.word	0x00000910


	//   ....[5]....
        /*00b4*/ 	.word	0x00000a80


	//   ....[6]....
        /*00b8*/ 	.word	0x00000c20


	//   ....[7]....
        /*00bc*/ 	.word	0x00001ce0


	//   ....[8]....
        /*00c0*/ 	.word	0x00002d00


	//   ....[9]....
        /*00c4*/ 	.word	0x00002f10


	//   ....[10]....
        /*00c8*/ 	.word	0x00002f40


	//   ....[11]....
        /*00cc*/ 	.word	0x00003970


	//   ....[12]....
        /*00d0*/ 	.word	0x00003ba0


	//----- nvinfo : EIATTR_VRC_CTA_INIT_COUNT
	.align		4
.L_43:
        /*00d4*/ 	.byte	0x02, 0x4a
        /*00d6*/ 	.byte	0x80
	.zero		1


	//----- nvinfo : EIATTR_SYSCALL_OFFSETS
	.align		4
        /*00d8*/ 	.byte	0x04, 0x46
        /*00da*/ 	.short	(.L_45 - .L_44)


	//   ....[0]....
.L_44:
        /*00dc*/ 	.word	0x000053d0


	//   ....[1]....
        /*00e0*/ 	.word	0x000054c0


	//   ....[2]....
        /*00e4*/ 	.word	0x00005d50


	//   ....[3]....
        /*00e8*/ 	.word	0x00006a00


	//----- nvinfo : EIATTR_MBARRIER_INSTR_OFFSETS
	.align		4
.L_45:
        /*00ec*/ 	.byte	0x04, 0x39
        /*00ee*/ 	.short	(.L_47 - .L_46)


	//   ....[0]....
.L_46:
        /*00f0*/ 	.word	0x00000580
        /*00f4*/ 	.word	0x000000ff
        /*00f8*/ 	.word	0x00000000
        /*00fc*/ 	.short	0x0100
        /*00fe*/ 	.byte	0x05
	.zero		1


	//   ....[1]....
        /*0100*/ 	.word	0x00000590
        /*0104*/ 	.word	0x000000ff
        /*0108*/ 	.word	0x00000040
        /*010c*/ 	.short	0x0100
        /*010e*/ 	.byte	0x05
	.zero		1


	//   ....[2]....
        /*0110*/ 	.word	0x000005a0
        /*0114*/ 	.word	0x000000ff
        /*0118*/ 	.word	0x00000008
        /*011c*/ 	.short	0x0100
        /*011e*/ 	.byte	0x05
	.zero		1


	//   ....[3]....
        /*0120*/ 	.word	0x000005b0
        /*0124*/ 	.word	0x000000ff
        /*0128*/ 	.word	0x00000048
        /*012c*/ 	.short	0x0100
        /*012e*/ 	.byte	0x05
	.zero		1


	//   ....[4]....
        /*0130*/ 	.word	0x000005c0
        /*0134*/ 	.word	0x000000ff
        /*0138*/ 	.word	0x00000010
        /*013c*/ 	.short	0x0100
        /*013e*/ 	.byte	0x05
	.zero		1


	//   ....[5]....
        /*0140*/ 	.word	0x000005d0
        /*0144*/ 	.word	0x000000ff
        /*0148*/ 	.word	0x00000050
        /*014c*/ 	.short	0x0100
        /*014e*/ 	.byte	0x05
	.zero		1


	//   ....[6]....
        /*0150*/ 	.word	0x000005e0
        /*0154*/ 	.word	0x000000ff
        /*0158*/ 	.word	0x00000018
        /*015c*/ 	.short	0x0100
        /*015e*/ 	.byte	0x05
	.zero		1


	//   ....[7]....
        /*0160*/ 	.word	0x000005f0
        /*0164*/ 	.word	0x000000ff
        /*0168*/ 	.word	0x00000058
        /*016c*/ 	.short	0x0100
        /*016e*/ 	.byte	0x05
	.zero		1


	//   ....[8]....
        /*0170*/ 	.word	0x00000600
        /*0174*/ 	.word	0x000000ff
        /*0178*/ 	.word	0x00000020
        /*017c*/ 	.short	0x0100
        /*017e*/ 	.byte	0x05
	.zero		1


	//   ....[9]....
        /*0180*/ 	.word	0x00000610
        /*0184*/ 	.word	0x000000ff
        /*0188*/ 	.word	0x00000060
        /*018c*/ 	.short	0x0100
        /*018e*/ 	.byte	0x05
	.zero		1


	//   ....[10]....
        /*0190*/ 	.word	0x00000620
        /*0194*/ 	.word	0x000000ff
        /*0198*/ 	.word	0x00000028
        /*019c*/ 	.short	0x0100
        /*019e*/ 	.byte	0x05
	.zero		1


	//   ....[11]....
        /*01a0*/ 	.word	0x00000630
        /*01a4*/ 	.word	0x000000ff
        /*01a8*/ 	.word	0x00000068
        /*01ac*/ 	.short	0x0100
        /*01ae*/ 	.byte	0x05
	.zero		1


	//   ....[12]....
        /*01b0*/ 	.word	0x00000640
        /*01b4*/ 	.word	0x000000ff
        /*01b8*/ 	.word	0x00000030
        /*01bc*/ 	.short	0x0100
        /*01be*/ 	.byte	0x05
	.zero		1


	//   ....[13]....
        /*01c0*/ 	.word	0x00000650
        /*01c4*/ 	.word	0x000000ff
        /*01c8*/ 	.word	0x00000070
        /*01cc*/ 	.short	0x0100
        /*01ce*/ 	.byte	0x05
	.zero		1


	//   ....[14]....
        /*01d0*/ 	.word	0x00000660
        /*01d4*/ 	.word	0x000000ff
        /*01d8*/ 	.word	0x00000038
        /*01dc*/ 	.short	0x0100
        /*01de*/ 	.byte	0x05
	.zero		1


	//   ....[15]....
        /*01e0*/ 	.word	0x00000670
        /*01e4*/ 	.word	0x000000ff
        /*01e8*/ 	.word	0x00000078
        /*01ec*/ 	.short	0x0100
        /*01ee*/ 	.byte	0x05
	.zero		1


	//   ....[16]....
        /*01f0*/ 	.word	0x000007a0
        /*01f4*/ 	.word	0x000000ff
        /*01f8*/ 	.word	0x00000080
        /*01fc*/ 	.short	0x0100
        /*01fe*/ 	.byte	0x07
	.zero		1


	//   ....[17]....
        /*0200*/ 	.word	0x000007b0
        /*0204*/ 	.word	0x000000ff
        /*0208*/ 	.word	0x00000098
        /*020c*/ 	.short	0x0100
        /*020e*/ 	.byte	0x07
	.zero		1


	//   ....[18]....
        /*0210*/ 	.word	0x000007c0
        /*0214*/ 	.word	0x000000ff
        /*0218*/ 	.word	0x00000088
        /*021c*/ 	.short	0x0100
        /*021e*/ 	.byte	0x07
	.zero		1


	//   ....[19]....
        /*0220*/ 	.word	0x000007d0
        /*0224*/ 	.word	0x000000ff
        /*0228*/ 	.word	0x000000a0
        /*022c*/ 	.short	0x0100
        /*022e*/ 	.byte	0x07
	.zero		1


	//   ....[20]....
        /*0230*/ 	.word	0x000007e0
        /*0234*/ 	.word	0x000000ff
        /*0238*/ 	.word	0x00000090
        /*023c*/ 	.short	0x0100
        /*023e*/ 	.byte	0x07
	.zero		1


	//   ....[21]....
        /*0240*/ 	.word	0x000007f0
        /*0244*/ 	.word	0x000000ff
        /*0248*/ 	.word	0x000000a8
        /*024c*/ 	.short	0x0100
        /*024e*/ 	.byte	0x07
	.zero		1


	//   ....[22]....
        /*0250*/ 	.word	0x000008e0
        /*0254*/ 	.word	0x000000ff
        /*0258*/ 	.word	0x000000b0
        /*025c*/ 	.short	0x0100
        /*025e*/ 	.byte	0x05
	.zero		1


	//   ....[23]....
        /*0260*/ 	.word	0x000008f0
        /*0264*/ 	.word	0x000000ff
        /*0268*/ 	.word	0x000000b8
        /*026c*/ 	.short	0x0100
        /*026e*/ 	.byte	0x05
	.zero		1


	//   ....[24]....
        /*0270*/ 	.word	0x00000a30
        /*0274*/ 	.word	0x000000ff
        /*0278*/ 	.word	0x000000c0
        /*027c*/ 	.short	0x0100
        /*027e*/ 	.byte	0x05
	.zero		1


	//   ....[25]....
        /*0280*/ 	.word	0x00000a40
        /*0284*/ 	.word	0x000000ff
        /*0288*/ 	.word	0x000000d0
        /*028c*/ 	.short	0x0100
        /*028e*/ 	.byte	0x05
	.zero		1


	//   ....[26]....
        /*0290*/ 	.word	0x00000a50
        /*0294*/ 	.word	0x000000ff
        /*0298*/ 	.word	0x000000c8
        /*029c*/ 	.short	0x0100
        /*029e*/ 	.byte	0x05
	.zero		1


	//   ....[27]....
        /*02a0*/ 	.word	0x00000a60
        /*02a4*/ 	.word	0x000000ff
        /*02a8*/ 	.word	0x000000d8
        /*02ac*/ 	.short	0x0100
        /*02ae*/ 	.byte	0x05
	.zero		1


	//   ....[28]....
        /*02b0*/ 	.word	0x00000b90
        /*02b4*/ 	.word	0x000000ff
        /*02b8*/ 	.word	0x000000e0
        /*02bc*/ 	.short	0x0100
        /*02be*/ 	.byte	0x07
	.zero		1


	//   ....[29]....
        /*02c0*/ 	.word	0x00000ba0
        /*02c4*/ 	.word	0x000000ff
        /*02c8*/ 	.word	0x00000100
        /*02cc*/ 	.short	0x0100
        /*02ce*/ 	.byte	0x07
	.zero		1


	//   ....[30]....
        /*02d0*/ 	.word	0x00000bb0
        /*02d4*/ 	.word	0x000000ff
        /*02d8*/ 	.word	0x000000e8
        /*02dc*/ 	.short	0x0100
        /*02de*/ 	.byte	0x07
	.zero		1


	//   ....[31]....
        /*02e0*/ 	.word	0x00000bc0
        /*02e4*/ 	.word	0x000000ff
        /*02e8*/ 	.word	0x00000108
        /*02ec*/ 	.short	0x0100
        /*02ee*/ 	.byte	0x07
	.zero		1


	//   ....[32]....
        /*02f0*/ 	.word	0x00000bd0
        /*02f4*/ 	.word	0x000000ff
        /*02f8*/ 	.word	0x000000f0
        /*02fc*/ 	.short	0x0100
        /*02fe*/ 	.byte	0x07
	.zero		1


	//   ....[33]....
        /*0300*/ 	.word	0x00000be0
        /*0304*/ 	.word	0x000000ff
        /*0308*/ 	.word	0x00000110
        /*030c*/ 	.short	0x0100
        /*030e*/ 	.byte	0x07
	.zero		1


	//   ....[34]....
        /*0310*/ 	.word	0x00000bf0
        /*0314*/ 	.word	0x000000ff
        /*0318*/ 	.word	0x000000f8
        /*031c*/ 	.short	0x0100
        /*031e*/ 	.byte	0x07
	.zero		1


	//   ....[35]....
        /*0320*/ 	.word	0x00000c00
        /*0324*/ 	.word	0x000000ff
        /*0328*/ 	.word	0x00000118
        /*032c*/ 	.short	0x0100
        /*032e*/ 	.byte	0x07
	.zero		1


	//   ....[36]....
        /*0330*/ 	.word	0x00000cf0
        /*0334*/ 	.word	0x000000ff
        /*0338*/ 	.word	0x00000120
        /*033c*/ 	.short	0x0100
        /*033e*/ 	.byte	0x05
	.zero		1


	//   ....[37]....
        /*0340*/ 	.word	0x00000d00
        /*0344*/ 	.word	0x000000ff
        /*0348*/ 	.word	0x00000130
        /*034c*/ 	.short	0x0100
        /*034e*/ 	.byte	0x05
	.zero		1


	//   ....[38]....
        /*0350*/ 	.word	0x00000d10
        /*0354*/ 	.word	0x000000ff
        /*0358*/ 	.word	0x00000128
        /*035c*/ 	.short	0x0100
        /*035e*/ 	.byte	0x05
	.zero		1


	//   ....[39]....
        /*0360*/ 	.word	0x00000d20
        /*0364*/ 	.word	0x000000ff
        /*0368*/ 	.word	0x00000138
        /*036c*/ 	.short	0x0100
        /*036e*/ 	.byte	0x05
	.zero		1


	//   ....[40]....
        /*0370*/ 	.word	0x000015d0
        /*0374*/ 	.word	0x00000002
        /*0378*/ 	.word	0x00000130
        /*037c*/ 	.short	0x010a
        /*037e*/ 	.byte	0xff
	.zero		1


	//   ....[41]....
        /*0380*/ 	.word	0x00001600
        /*0384*/ 	.word	0x00000002
        /*0388*/ 	.word	0x00000120
        /*038c*/ 	.short	0x0101
        /*038e*/ 	.byte	0xff
	.zero		1


	//   ....[42]....
        /*0390*/ 	.word	0x000016d0
        /*0394*/ 	.word	0x000000ff
        /*0398*/ 	.word	0x00000040
        /*039c*/ 	.short	0x010a
        /*039e*/ 	.byte	0x08
	.zero		1


	//   ....[43]....
        /*03a0*/ 	.word	0x00001770
        /*03a4*/ 	.word	0x000000ff
        /*03a8*/ 	.word	0x00000040
        /*03ac*/ 	.short	0x010a
        /*03ae*/ 	.byte	0x21
	.zero		1


	//   ....[44]....
        /*03b0*/ 	.word	0x000018c0
        /*03b4*/ 	.word	0x000000ff
        /*03b8*/ 	.word	0x00000040
        /*03bc*/ 	.short	0x010a
        /*03be*/ 	.byte	0x08
	.zero		1


	//   ....[45]....
        /*03c0*/ 	.word	0x000019f0
        /*03c4*/ 	.word	0x000000ff
        /*03c8*/ 	.word	0x000000b8
        /*03cc*/ 	.short	0x0101
        /*03ce*/ 	.byte	0x04
	.zero		1


	//   ....[46]....
        /*03d0*/ 	.word	0x00001a00
        /*03d4*/ 	.word	0x000000ff
        /*03d8*/ 	.word	0x00000040
        /*03dc*/ 	.short	0x010a
        /*03de*/ 	.byte	0x08
	.zero		1


	//   ....[47]....
        /*03e0*/ 	.word	0x00001a80
        /*03e4*/ 	.word	0x000000ff
        /*03e8*/ 	.word	0x00000040
        /*03ec*/ 	.short	0x010a
        /*03ee*/ 	.byte	0x11
	.zero		1


	//   ....[48]....
        /*03f0*/ 	.word	0x00001bd0
        /*03f4*/ 	.word	0x000000ff
        /*03f8*/ 	.word	0x00000040
        /*03fc*/ 	.short	0x010a
        /*03fe*/ 	.byte	0x08
	.zero		1


	//   ....[49]....
        /*0400*/ 	.word	0x00001d10
        /*0404*/ 	.word	0x00000002
        /*0408*/ 	.word	0x000000c0
        /*040c*/ 	.short	0x010a
        /*040e*/ 	.byte	0xff
	.zero		1


	//   ....[50]....
        /*0410*/ 	.word	0x00001dd0
        /*0414*/ 	.word	0x00000002
        /*0418*/ 	.word	0x00000000
        /*041c*/ 	.short	0x0101
        /*041e*/ 	.byte	0xff
	.zero		1


	//   ....[51]....
        /*0420*/ 	.word	0x00002330
        /*0424*/ 	.word	0x000000ff
        /*0428*/ 	.word	0x00000000
        /*042c*/ 	.short	0x010a
        /*042e*/ 	.byte	0x05
	.zero		1


	//   ....[52]....
        /*0430*/ 	.word	0x000023c0
        /*0434*/ 	.word	0x000000ff
        /*0438*/ 	.word	0x00000000
        /*043c*/ 	.short	0x010a
        /*043e*/ 	.byte	0x05
	.zero		1


	//   ....[53]....
        /*0440*/ 	.word	0x00002450
        /*0444*/ 	.word	0x000000ff
        /*0448*/ 	.word	0x00000000
        /*044c*/ 	.short	0x010a
        /*044e*/ 	.byte	0x05
	.zero		1


	//   ....[54]....
        /*0450*/ 	.word	0x000024e0
        /*0454*/ 	.word	0x000000ff
        /*0458*/ 	.word	0x00000000
        /*045c*/ 	.short	0x010a
        /*045e*/ 	.byte	0x05
	.zero		1


	//   ....[55]....
        /*0460*/ 	.word	0x00002570
        /*0464*/ 	.word	0x000000ff
        /*0468*/ 	.word	0x00000000
        /*046c*/ 	.short	0x010a
        /*046e*/ 	.byte	0x05
	.zero		1


	//   ....[56]....
        /*0470*/ 	.word	0x00002600
        /*0474*/ 	.word	0x000000ff
        /*0478*/ 	.word	0x00000000
        /*047c*/ 	.short	0x010a
        /*047e*/ 	.byte	0x05
	.zero		1


	//   ....[57]....
        /*0480*/ 	.word	0x00002690
        /*0484*/ 	.word	0x000000ff
        /*0488*/ 	.word	0x00000000
        /*048c*/ 	.short	0x010a
        /*048e*/ 	.byte	0x05
	.zero		1


	//   ....[58]....
        /*0490*/ 	.word	0x00002730
        /*0494*/ 	.word	0x00000000
        /*0498*/ 	.word	0x00000000
        /*049c*/ 	.short	0x010a
        /*049e*/ 	.byte	0xff
	.zero		1


	//   ....[59]....
        /*04a0*/ 	.word	0x00002850
        /*04a4*/ 	.word	0x00000000
        /*04a8*/ 	.word	0x00000120
        /*04ac*/ 	.short	0x010a
        /*04ae*/ 	.byte	0xff
	.zero		1


	//   ....[60]....
        /*04b0*/ 	.word	0x000028c0
        /*04b4*/ 	.word	0x00000000
        /*04b8*/ 	.word	0x00000000
        /*04bc*/ 	.short	0x0101
        /*04be*/ 	.byte	0xff
	.zero		1


	//   ....[61]....
        /*04c0*/ 	.word	0x000028e0
        /*04c4*/ 	.word	0x000000ff
        /*04c8*/ 	.word	0x000000d0
        /*04cc*/ 	.short	0x010a
        /*04ce*/ 	.byte	0x05
	.zero		1


	//   ....[62]....
        /*04d0*/ 	.word	0x00002a00
        /*04d4*/ 	.word	0x00000000
        /*04d8*/ 	.word	0x000000c0
        /*04dc*/ 	.short	0x010a
        /*04de*/ 	.byte	0xff
	.zero		1


	//   ....[63]....
        /*04e0*/ 	.word	0x00002b00
        /*04e4*/ 	.word	0x00000000
        /*04e8*/ 	.word	0x00000000
        /*04ec*/ 	.short	0x0101
        /*04ee*/ 	.byte	0xff
	.zero		1


	//   ....[64]....
        /*04f0*/ 	.word	0x00002b90
        /*04f4*/ 	.word	0x000000ff
        /*04f8*/ 	.word	0x000000d0
        /*04fc*/ 	.short	0x0106
        /*04fe*/ 	.byte	0x05
	.zero		1


	//   ....[65]....
        /*0500*/ 	.word	0x00002bb0
        /*0504*/ 	.word	0x000000ff
        /*0508*/ 	.word	0x000000d0
        /*050c*/ 	.short	0x010a
        /*050e*/ 	.byte	0x05
	.zero		1


	//   ....[66]....
        /*0510*/ 	.word	0x00002c40
        /*0514*/ 	.word	0x000000ff
        /*0518*/ 	.word	0x000000d0
        /*051c*/ 	.short	0x0106
        /*051e*/ 	.byte	0x04
	.zero		1


	//   ....[67]....
        /*0520*/ 	.word	0x00002c80
        /*0524*/ 	.word	0x00000000
        /*0528*/ 	.word	0x000000d0
        /*052c*/ 	.short	0x010a
        /*052e*/ 	.byte	0xff
	.zero		1


	//   ....[68]....
        /*0530*/ 	.word	0x000031c0
        /*0534*/ 	.word	0x00000000
        /*0538*/ 	.word	0x000000c0
        /*053c*/ 	.short	0x010a
        /*053e*/ 	.byte	0xff
	.zero		1


	//   ....[69]....
        /*0540*/ 	.word	0x000032d0
        /*0544*/ 	.word	0x00000003
        /*0548*/ 	.word	0x00000000
        /*054c*/ 	.short	0x0101
        /*054e*/ 	.byte	0xff
	.zero		1


	//   ....[70]....
        /*0550*/ 	.word	0x000032e0
        /*0554*/ 	.word	0x000000ff
        /*0558*/ 	.word	0x00000000
        /*055c*/ 	.short	0x010a
        /*055e*/ 	.byte	0x06
	.zero		1


	//   ....[71]....
        /*0560*/ 	.word	0x00003300
        /*0564*/ 	.word	0x000000ff
        /*0568*/ 	.word	0x00000100
        /*056c*/ 	.short	0x010a
        /*056e*/ 	.byte	0x07
	.zero		1


	//   ....[72]....
        /*0570*/ 	.word	0x000033d0
        /*0574*/ 	.word	0x000000ff
        /*0578*/ 	.word	0x00000000
        /*057c*/ 	.short	0x010a
        /*057e*/ 	.byte	0x06
	.zero		1


	//   ....[73]....
        /*0580*/ 	.word	0x00003500
        /*0584*/ 	.word	0x000000ff
        /*0588*/ 	.word	0x00000000
        /*058c*/ 	.short	0x010a
        /*058e*/ 	.byte	0x1a
	.zero		1


	//   ....[74]....
        /*0590*/ 	.word	0x000037a0
        /*0594*/ 	.word	0x000000ff
        /*0598*/ 	.word	0x00000000
        /*059c*/ 	.short	0x010a
        /*059e*/ 	.byte	0x06
	.zero		1


	//   ....[75]....
        /*05a0*/ 	.word	0x00003830
        /*05a4*/ 	.word	0x000000ff
        /*05a8*/ 	.word	0x00000000
        /*05ac*/ 	.short	0x010a
        /*05ae*/ 	.byte	0x06
	.zero		1


	//   ....[76]....
        /*05b0*/ 	.word	0x000038c0
        /*05b4*/ 	.word	0x000000ff
        /*05b8*/ 	.word	0x00000000
        /*05bc*/ 	.short	0x010a
        /*05be*/ 	.byte	0x06
	.zero		1


	//   ....[77]....
        /*05c0*/ 	.word	0x00003950
        /*05c4*/ 	.word	0x000000ff
        /*05c8*/ 	.word	0x00000000
        /*05cc*/ 	.short	0x010a
        /*05ce*/ 	.byte	0x07
	.zero		1


	//   ....[78]....
        /*05d0*/ 	.word	0x00003d90
        /*05d4*/ 	.word	0x00000000
        /*05d8*/ 	.word	0x000000c0
        /*05dc*/ 	.short	0x010a
        /*05de*/ 	.byte	0xff
	.zero		1


	//   ....[79]....
        /*05e0*/ 	.word	0x00003e50
        /*05e4*/ 	.word	0x00000000
        /*05e8*/ 	.word	0x00000000
        /*05ec*/ 	.short	0x0101
        /*05ee*/ 	.byte	0xff
	.zero		1


	//   ....[80]....
        /*05f0*/ 	.word	0x00004170
        /*05f4*/ 	.word	0x000000ff
        /*05f8*/ 	.word	0x000000b8
        /*05fc*/ 	.short	0x010a
        /*05fe*/ 	.byte	0x07
	.zero		1


	//   ....[81]....
        /*0600*/ 	.word	0x00004390
        /*0604*/ 	.word	0x000000ff
        /*0608*/ 	.word	0x00000098
        /*060c*/ 	.short	0x010a
        /*060e*/ 	.byte	0x0f
	.zero		1


	//   ....[82]....
        /*0610*/ 	.word	0x00004590
        /*0614*/ 	.word	0x000000ff
        /*0618*/ 	.word	0x00000080
        /*061c*/ 	.short	0x010b
        /*061e*/ 	.byte	0x0f
	.zero		1


	//   ....[83]....
        /*0620*/ 	.word	0x000045e0
        /*0624*/ 	.word	0x000000ff
        /*0628*/ 	.word	0x00000000
        /*062c*/ 	.short	0x0101
        /*062e*/ 	.byte	0x10
	.zero		1


	//   ....[84]....
        /*0630*/ 	.word	0x00004620
        /*0634*/ 	.word	0x000000ff
        /*0638*/ 	.word	0x00000098
        /*063c*/ 	.short	0x010a
        /*063e*/ 	.byte	0x0d
	.zero		1


	//   ....[85]....
        /*0640*/ 	.word	0x00004860
        /*0644*/ 	.word	0x000000ff
        /*0648*/ 	.word	0x00000080
        /*064c*/ 	.short	0x010b
        /*064e*/ 	.byte	0x0d
	.zero		1


	//   ....[86]....
        /*0650*/ 	.word	0x000048d0
        /*0654*/ 	.word	0x000000ff
        /*0658*/ 	.word	0x00000000
        /*065c*/ 	.short	0x0101
        /*065e*/ 	.byte	0x0f
	.zero		1


	//   ....[87]....
        /*0660*/ 	.word	0x00004920
        /*0664*/ 	.word	0x000000ff
        /*0668*/ 	.word	0x00000000
        /*066c*/ 	.short	0x010a
        /*066e*/ 	.byte	0x04
	.zero		1


	//   ....[88]....
        /*0670*/ 	.word	0x000049b0
        /*0674*/ 	.word	0x000000ff
        /*0678*/ 	.word	0x00000000
        /*067c*/ 	.short	0x010a
        /*067e*/ 	.byte	0x04
	.zero		1


	//   ....[89]....
        /*0680*/ 	.word	0x00004a50
        /*0684*/ 	.word	0x00000000
        /*0688*/ 	.word	0x00000000
        /*068c*/ 	.short	0x010a
        /*068e*/ 	.byte	0xff
	.zero		1


	//   ....[90]....
        /*0690*/ 	.word	0x00004da0
        /*0694*/ 	.word	0x00000000
        /*0698*/ 	.word	0x000000c0
        /*069c*/ 	.short	0x010a
        /*069e*/ 	.byte	0xff
	.zero		1


	//   ....[91]....
        /*06a0*/ 	.word	0x00004eb0
        /*06a4*/ 	.word	0x00000000
        /*06a8*/ 	.word	0x00000000
        /*06ac*/ 	.short	0x0101
        /*06ae*/ 	.byte	0xff
	.zero		1


	//   ....[92]....
        /*06b0*/ 	.word	0x00005830
        /*06b4*/ 	.word	0x00000000
        /*06b8*/ 	.word	0x00000080
        /*06bc*/ 	.short	0x010a
        /*06be*/ 	.byte	0xff
	.zero		1


	//   ....[93]....
        /*06c0*/ 	.word	0x00005a00
        /*06c4*/ 	.word	0x00000049
        /*06c8*/ 	.word	0x000000e0
        /*06cc*/ 	.short	0x010a
        /*06ce*/ 	.byte	0xff
	.zero		1


	//   ....[94]....
        /*06d0*/ 	.word	0x00005b00
        /*06d4*/ 	.word	0x00000000
        /*06d8*/ 	.word	0x00000080
        /*06dc*/ 	.short	0x010a
        /*06de*/ 	.byte	0xff
	.zero		1


	//   ....[95]....
        /*06e0*/ 	.word	0x00005c30
        /*06e4*/ 	.word	0x00000049
        /*06e8*/ 	.word	0x000000e0
        /*06ec*/ 	.short	0x010a
        /*06ee*/ 	.byte	0xff
	.zero		1


	//   ....[96]....
        /*06f0*/ 	.word	0x00006740
        /*06f4*/ 	.word	0x00000000
        /*06f8*/ 	.word	0x00000000
        /*06fc*/ 	.short	0x0101
        /*06fe*/ 	.byte	0xff
	.zero		1


	//   ....[97]....
        /*0700*/ 	.word	0x00006750
        /*0704*/ 	.word	0x00000002
        /*0708*/ 	.word	0x00000080
        /*070c*/ 	.short	0x010a
        /*070e*/ 	.byte	0xff
	.zero		1


	//   ....[98]....
        /*0710*/ 	.word	0x00006820
        /*0714*/ 	.word	0x00000002
        /*0718*/ 	.word	0x00000080
        /*071c*/ 	.short	0x010a
        /*071e*/ 	.byte	0xff
	.zero		1


	//   ....[99]....
        /*0720*/ 	.word	0x00006b70
        /*0724*/ 	.word	0x000000ff
        /*0728*/ 	.word	0x00000000
        /*072c*/ 	.short	0x0101
        /*072e*/ 	.byte	0x05
	.zero		1


	//   ....[100]....
        /*0730*/ 	.word	0x000074c0
        /*0734*/ 	.word	0x00000000
        /*0738*/ 	.word	0x00000000
        /*073c*/ 	.short	0x0101
        /*073e*/ 	.byte	0xff
	.zero		1


	//   ....[101]....
        /*0740*/ 	.word	0x00007730
        /*0744*/ 	.word	0x000000ff
        /*0748*/ 	.word	0x00000000
        /*074c*/ 	.short	0x0101
        /*074e*/ 	.byte	0x04
	.zero		1


	//   ....[102]....
        /*0750*/ 	.word	0x00007750
        /*0754*/ 	.word	0x00000002
        /*0758*/ 	.word	0x00000130
        /*075c*/ 	.short	0x010a
        /*075e*/ 	.byte	0xff
	.zero		1


	//   ....[103]....
        /*0760*/ 	.word	0x000077b0
        /*0764*/ 	.word	0x00000002
        /*0768*/ 	.word	0x00000040
        /*076c*/ 	.short	0x010a
        /*076e*/ 	.byte	0xff
	.zero		1


	//   ....[104]....
        /*0770*/ 	.word	0x00007810
        /*0774*/ 	.word	0x00000002
        /*0778*/ 	.word	0x00000040
        /*077c*/ 	.short	0x010a
        /*077e*/ 	.byte	0xff
	.zero		1


	//   ....[105]....
        /*0780*/ 	.word	0x00007860
        /*0784*/ 	.word	0x00000002
        /*0788*/ 	.word	0x000000c0
        /*078c*/ 	.short	0x010a
        /*078e*/ 	.byte	0xff
	.zero		1


	//   ....[106]....
        /*0790*/ 	.word	0x000078c0
        /*0794*/ 	.word	0x00000000
        /*0798*/ 	.word	0x00000000
        /*079c*/ 	.short	0x010a
        /*079e*/ 	.byte	0xff
	.zero		1


	//   ....[107]....
        /*07a0*/ 	.word	0x00007920
        /*07a4*/ 	.word	0x00000000
        /*07a8*/ 	.word	0x00000000
        /*07ac*/ 	.short	0x010a
        /*07ae*/ 	.byte	0xff
	.zero		1


	//   ....[108]....
        /*07b0*/ 	.word	0x00007980
        /*07b4*/ 	.word	0x00000000
        /*07b8*/ 	.word	0x00000000
        /*07bc*/ 	.short	0x010a
        /*07be*/ 	.byte	0xff
	.zero		1


	//   ....[109]....
        /*07c0*/ 	.word	0x000079e0
        /*07c4*/ 	.word	0x00000000
        /*07c8*/ 	.word	0x00000000
        /*07cc*/ 	.short	0x010a
        /*07ce*/ 	.byte	0xff
	.zero		1


	//   ....[110]....
        /*07d0*/ 	.word	0x00007a40
        /*07d4*/ 	.word	0x00000000
        /*07d8*/ 	.word	0x00000000
        /*07dc*/ 	.short	0x010a
        /*07de*/ 	.byte	0xff
	.zero		1


	//   ....[111]....
        /*07e0*/ 	.word	0x00007aa0
        /*07e4*/ 	.word	0x00000000
        /*07e8*/ 	.word	0x00000000
        /*07ec*/ 	.short	0x010a
        /*07ee*/ 	.byte	0xff
	.zero		1


	//   ....[112]....
        /*07f0*/ 	.word	0x00007b00
        /*07f4*/ 	.word	0x00000000
        /*07f8*/ 	.word	0x00000000
        /*07fc*/ 	.short	0x010a
        /*07fe*/ 	.byte	0xff
	.zero		1


	//   ....[113]....
        /*0800*/ 	.word	0x00007b50
        /*0804*/ 	.word	0x00000000
        /*0808*/ 	.word	0x00000120
        /*080c*/ 	.short	0x010a
        /*080e*/ 	.byte	0xff
	.zero		1


	//   ....[114]....
        /*0810*/ 	.word	0x00007bb0
        /*0814*/ 	.word	0x00000000
        /*0818*/ 	.word	0x000000d0
        /*081c*/ 	.short	0x010a
        /*081e*/ 	.byte	0xff
	.zero		1


	//   ....[115]....
        /*0820*/ 	.word	0x00007c00
        /*0824*/ 	.word	0x00000000
        /*0828*/ 	.word	0x000000c0
        /*082c*/ 	.short	0x010a
        /*082e*/ 	.byte	0xff
	.zero		1


	//   ....[116]....
        /*0830*/ 	.word	0x00007c60
        /*0834*/ 	.word	0x00000000
        /*0838*/ 	.word	0x000000d0
        /*083c*/ 	.short	0x010a
        /*083e*/ 	.byte	0xff
	.zero		1


	//   ....[117]....
        /*0840*/ 	.word	0x00007cb0
        /*0844*/ 	.word	0x00000000
        /*0848*/ 	.word	0x000000c0
        /*084c*/ 	.short	0x010a
        /*084e*/ 	.byte	0xff
	.zero		1


	//   ....[118]....
        /*0850*/ 	.word	0x00007d10
        /*0854*/ 	.word	0x00000002
        /*0858*/ 	.word	0x00000100
        /*085c*/ 	.short	0x010a
        /*085e*/ 	.byte	0xff
	.zero		1


	//   ....[119]....
        /*0860*/ 	.word	0x00007d70
        /*0864*/ 	.word	0x00000000
        /*0868*/ 	.word	0x00000000
        /*086c*/ 	.short	0x010a
        /*086e*/ 	.byte	0xff
	.zero		1


	//   ....[120]....
        /*0870*/ 	.word	0x00007dd0
        /*0874*/ 	.word	0x00000000
        /*0878*/ 	.word	0x00000000
        /*087c*/ 	.short	0x010a
        /*087e*/ 	.byte	0xff
	.zero		1


	//   ....[121]....
        /*0880*/ 	.word	0x00007e30
        /*0884*/ 	.word	0x00000000
        /*0888*/ 	.word	0x00000000
        /*088c*/ 	.short	0x010a
        /*088e*/ 	.byte	0xff
	.zero		1


	//   ....[122]....
        /*0890*/ 	.word	0x00007e90
        /*0894*/ 	.word	0x00000000
        /*0898*/ 	.word	0x00000000
        /*089c*/ 	.short	0x010a
        /*089e*/ 	.byte	0xff
	.zero		1


	//   ....[123]....
        /*08a0*/ 	.word	0x00007ef0
        /*08a4*/ 	.word	0x00000000
        /*08a8*/ 	.word	0x00000000
        /*08ac*/ 	.short	0x010a
        /*08ae*/ 	.byte	0xff
	.zero		1


	//   ....[124]....
        /*08b0*/ 	.word	0x00007f40
        /*08b4*/ 	.word	0x00000000
        /*08b8*/ 	.word	0x000000c0
        /*08bc*/ 	.short	0x010a
        /*08be*/ 	.byte	0xff
	.zero		1


	//   ....[125]....
        /*08c0*/ 	.word	0x00007fa0
        /*08c4*/ 	.word	0x00000000
        /*08c8*/ 	.word	0x000000b8
        /*08cc*/ 	.short	0x010a
        /*08ce*/ 	.byte	0xff
	.zero		1


	//   ....[126]....
        /*08d0*/ 	.word	0x00008000
        /*08d4*/ 	.word	0x00000000
        /*08d8*/ 	.word	0x00000098
        /*08dc*/ 	.short	0x010a
        /*08de*/ 	.byte	0xff
	.zero		1


	//   ....[127]....
        /*08e0*/ 	.word	0x00008060
        /*08e4*/ 	.word	0x00000000
        /*08e8*/ 	.word	0x00000098
        /*08ec*/ 	.short	0x010a
        /*08ee*/ 	.byte	0xff
	.zero		1


	//   ....[128]....
        /*08f0*/ 	.word	0x000080c0
        /*08f4*/ 	.word	0x00000000
        /*08f8*/ 	.word	0x00000000
        /*08fc*/ 	.short	0x010a
        /*08fe*/ 	.byte	0xff
	.zero		1


	//   ....[129]....
        /*0900*/ 	.word	0x00008120
        /*0904*/ 	.word	0x00000000
        /*0908*/ 	.word	0x00000000
        /*090c*/ 	.short	0x010a
        /*090e*/ 	.byte	0xff
	.zero		1


	//   ....[130]....
        /*0910*/ 	.word	0x00008170
        /*0914*/ 	.word	0x00000000
        /*0918*/ 	.word	0x000000c0
        /*091c*/ 	.short	0x010a
        /*091e*/ 	.byte	0xff
	.zero		1


	//   ....[131]....
        /*0920*/ 	.word	0x000081c0
        /*0924*/ 	.word	0x00000000
        /*0928*/ 	.word	0x00000080
        /*092c*/ 	.short	0x010a
        /*092e*/ 	.byte	0xff
	.zero		1


	//   ....[132]....
        /*0930*/ 	.word	0x00008210
        /*0934*/ 	.word	0x00000049
        /*0938*/ 	.word	0x000000e0
        /*093c*/ 	.short	0x010a
        /*093e*/ 	.byte	0xff
	.zero		1


	//   ....[133]....
        /*0940*/ 	.word	0x00008260
        /*0944*/ 	.word	0x00000002
        /*0948*/ 	.word	0x00000080
        /*094c*/ 	.short	0x010a
        /*094e*/ 	.byte	0xff
	.zero		1


	//----- nvinfo : EIATTR_NUM_MBARRIERS
	.align		4
.L_47:
        /*0950*/ 	.byte	0x03, 0x38
        /*0952*/ 	.short	0x0028


	//----- nvinfo : EIATTR_EXIT_INSTR_OFFSETS
	.align		4
        /*0954*/ 	.byte	0x04, 0x1c
        /*0956*/ 	.short	(.L_49 - .L_48)


	//   ....[0]....
.L_48:
        /*0958*/ 	.word	0x00002760


	//   ....[1]....
        /*095c*/ 	.word	0x00002c50


	//   ....[2]....
        /*0960*/ 	.word	0x00002cb0


	//   ....[3]....
        /*0964*/ 	.word	0x00003bb0


	//   ....[4]....
        /*0968*/ 	.word	0x00004a80


	//   ....[5]....
        /*096c*/ 	.word	0x00004ac0


	//   ....[6]....
        /*0970*/ 	.word	0x00007620


	//   ....[7]....
        /*0974*/ 	.word	0x000076a0


	//   ....[8]....
        /*0978*/ 	.word	0x000076d0


	//   ....[9]....
        /*097c*/ 	.word	0x00007740


	//----- nvinfo : EIATTR_MAX_THREADS
	.align		4
.L_49:
        /*0980*/ 	.byte	0x04, 0x05
        /*0982*/ 	.short	(.L_51 - .L_50)
.L_50:
        /*0984*/ 	.word	0x00000100
        /*0988*/ 	.word	0x00000001
        /*098c*/ 	.word	0x00000001


	//----- nvinfo : EIATTR_CRS_STACK_SIZE
	.align		4
.L_51:
        /*0990*/ 	.byte	0x04, 0x1e
        /*0992*/ 	.short	(.L_53 - .L_52)
.L_52:
        /*0994*/ 	.word	0x00000000


	//----- nvinfo : EIATTR_CBANK_PARAM_SIZE
	.align		4
.L_53:
        /*0998*/ 	.byte	0x03, 0x19
        /*099a*/ 	.short	0x0800


	//----- nvinfo : EIATTR_PARAM_CBANK
	.align		4
        /*099c*/ 	.byte	0x04, 0x0a
        /*099e*/ 	.short	(.L_55 - .L_54)
	.align		4
.L_54:
        /*09a0*/ 	.word	index@(.nv.constant0._ZN7cutlass13device_kernelINS_4gemm6kernel13GemmUniversalIN4cute5tupleIJiiiiEEENS1_10collective13CollectiveMmaINS1_35MainloopSm100TmaUmmaWarpSpecializedILi8ELi2ELi4ENS5_IJNS4_1CILi1EEESB_SB_EEEEENS5_IJNSA_ILi128EEENSA_ILi64EEESF_EEENS_6half_tENS5_IJlSB_lEEESH_SI_NS4_8TiledMMAINS4_8MMA_AtomIJNS4_20SM100_MMA_F16BF16_SSISH_SH_fLi128ELi64ELNS4_4UMMA5MajorE0ELSN_0ELNSM_7ScaleInE0ELSO_0EEEEEENS4_6LayoutISC_NS5_IJNSA_ILi0EEESS_SS_EEEEENS5_IJNS4_10UnderscoreESV_SV_EEEEENS4_13SM90_TMA_LOADENS4_14ComposedLayoutINS4_7SwizzleILi3ELi4ELi3EEENS4_18smem_ptr_flag_bitsILi16EEENSR_INS5_IJNSA_ILi8EEESF_EEENS5_IJSF_SB_EEEEEEEvNS4_8identityESY_S18_vS19_EENS_8epilogue10collective18CollectiveEpilogueINS1B_23Sm100TmaWarpSpecializedILi3ELi2ELi32ELb1ELb0EEEJSG_NS5_IJNSR_ISE_SB_EENSR_INSA_ILi32EEESB_EEEEESH_SI_SH_SI_NS1B_6fusion15FusionCallbacksIS1F_NS1K_13LinCombEltActINS1B_6thread4ReLuESH_fSH_fLNS_15FloatRoundStyleE2EEESG_S1J_JEEENS4_5SM1004TMEM4LOAD26SM100_TMEM_LOAD_32dp32b32xESY_NSZ_INS10_ILi2ELi4ELi3EEES13_NSR_INS5_IJS14_S1H_EEENS5_IJS1H_SB_EEEEEEENS4_39AutoVectorizingCopyWithAssumedAlignmentILi128EEENS4_14SM90_TMA_STOREES20_S22_S22_EEEvvEEEEvNT_6ParamsE)
        /*09a4*/ 	.short	0x0380
        /*09a6*/ 	.short	0x0800


	//----- nvinfo : EIATTR_SW_WAR
	.align		4
.L_55:
        /*09a8*/ 	.byte	0x04, 0x36
        /*09aa*/ 	.short	(.L_57 - .L_56)
.L_56:
        /*09ac*/ 	.word	0x00000008
.L_57:


//--------------------- .nv.callgraph             --------------------------
	.section	.nv.callgraph,"",@"SHT_CUDA_CALLGRAPH"
	.align	4
	.sectionentsize	8
	.align		4
        /*0000*/ 	.word	0x00000000
	.align		4
        /*0004*/ 	.word	0xffffffff
	.align		4
        /*0008*/ 	.word	index@(_ZN7cutlass13device_kernelINS_4gemm6kernel13GemmUniversalIN4cute5tupleIJiiiiEEENS1_10collective13CollectiveMmaINS1_35MainloopSm100TmaUmmaWarpSpecializedILi8ELi2ELi4ENS5_IJNS4_1CILi1EEESB_SB_EEEEENS5_IJNSA_ILi128EEENSA_ILi64EEESF_EEENS_6half_tENS5_IJlSB_lEEESH_SI_NS4_8TiledMMAINS4_8MMA_AtomIJNS4_20SM100_MMA_F16BF16_SSISH_SH_fLi128ELi64ELNS4_4UMMA5MajorE0ELSN_0ELNSM_7ScaleInE0ELSO_0EEEEEENS4_6LayoutISC_NS5_IJNSA_ILi0EEESS_SS_EEEEENS5_IJNS4_10UnderscoreESV_SV_EEEEENS4_13SM90_TMA_LOADENS4_14ComposedLayoutINS4_7SwizzleILi3ELi4ELi3EEENS4_18smem_ptr_flag_bitsILi16EEENSR_INS5_IJNSA_ILi8EEESF_EEENS5_IJSF_SB_EEEEEEEvNS4_8identityESY_S18_vS19_EENS_8epilogue10collective18CollectiveEpilogueINS1B_23Sm100TmaWarpSpecializedILi3ELi2ELi32ELb1ELb0EEEJSG_NS5_IJNSR_ISE_SB_EENSR_INSA_ILi32EEESB_EEEEESH_SI_SH_SI_NS1B_6fusion15FusionCallbacksIS1F_NS1K_13LinCombEltActINS1B_6thread4ReLuESH_fSH_fLNS_15FloatRoundStyleE2EEESG_S1J_JEEENS4_5SM1004TMEM4LOAD26SM100_TMEM_LOAD_32dp32b32xESY_NSZ_INS10_ILi2ELi4ELi3EEES13_NSR_INS5_IJS14_S1H_EEENS5_IJS1H_SB_EEEEEEENS4_39AutoVectorizingCopyWithAssumedAlignmentILi128EEENS4_14SM90_TMA_STOREES20_S22_S22_EEEvvEEEEvNT_6ParamsE)
	.align		4
        /*000c*/ 	.word	index@(__assertfail)
	.align		4
        /*0010*/ 	.word	0x00000000
	.align		4
        /*0014*/ 	.word	0xfffffffe
	.align		4
        /*0018*/ 	.word	0x00000000
	.align		4
        /*001c*/ 	.word	0xfffffffd
	.align		4
        /*0020*/ 	.word	0x00000000
	.align		4
        /*0024*/ 	.word	0xfffffffc


//--------------------- .nv.constant4             --------------------------
	.section	.nv.constant4,"a",@progbits
	.align	8
	.align		8
.nv.constant4:
        /*0000*/ 	.dword	__assertfail
	.align		8
        /*0008*/ 	.dword	__unnamed_1
	.align		8
        /*0010*/ 	.dword	__unnamed_2
	.align		8
        /*0018*/ 	.dword	_ZN39_INTERNAL_e85617cf_4_k_cu_51d58d89_29544cuda3std3__45__cpo5beginE
	.align		8
        /*0020*/ 	.dword	_ZN39_INTERNAL_e85617cf_4_k_cu_51d58d89_29544cuda3std3__45__cpo3endE
	.align		8
        /*0028*/ 	.dword	_ZN39_INTERNAL_e85617cf_4_k_cu_51d58d89_29544cuda3std3__45__cpo6cbeginE
	.align		8
        /*0030*/ 	.dword	_ZN39_INTERNAL_e85617cf_4_k_cu_51d58d89_29544cuda3std3__45__cpo4cendE
	.align		8
        /*0038*/ 	.dword	_ZN39_INTERNAL_e85617cf_4_k_cu_51d58d89_29544cuda3std3__441_GLOBAL__N__e85617cf_4_k_cu_51d58d89_29546ignoreE
	.align		8
        /*0040*/ 	.dword	_ZN39_INTERNAL_e85617cf_4_k_cu_51d58d89_29544cuda3std3__419piecewise_constructE
	.align		8
        /*0048*/ 	.dword	_ZN39_INTERNAL_e85617cf_4_k_cu_51d58d89_29544cuda3std3__48in_placeE
	.align		8
        /*0050*/ 	.dword	_ZN39_INTERNAL_e85617cf_4_k_cu_51d58d89_29544cuda3std6ranges3__45__cpo4swapE
	.align		8
        /*0058*/ 	.dword	_ZN39_INTERNAL_e85617cf_4_k_cu_51d58d89_29544cuda3std6ranges3__45__cpo9iter_moveE
	.align		8
        /*0060*/ 	.dword	_ZN39_INTERNAL_e85617cf_4_k_cu_51d58d89_29544cute7productE
	.align		8
        /*0068*/ 	.dword	_ZN39_INTERNAL_e85617cf_4_k_cu_51d58d89_29544cute1_E
	.align		8
        /*0070*/ 	.dword	$str$25
	.align		8
        /*0078*/ 	.dword	$str$26
	.align		8
        /*0080*/ 	.dword	$str$27
	.align		8
        /*0088*/ 	.dword	$str$28


//--------------------- .text._ZN7cutlass13device_kernelINS_4gemm6kernel13GemmUniversalIN4cute5tupleIJiiiiEEENS1_10collective13CollectiveMmaINS1_35MainloopSm100TmaUmmaWarpSpecializedILi8ELi2ELi4ENS5_IJNS4_1CILi1EEESB_SB_EEEEENS5_IJNSA_ILi128EEENSA_ILi64EEESF_EEENS_6half_tENS5_IJlSB_lEEESH_SI_NS4_8TiledMMAINS4_8MMA_AtomIJNS4_20SM100_MMA_F16BF16_SSISH_SH_fLi128ELi64ELNS4_4UMMA5MajorE0ELSN_0ELNSM_7ScaleInE0ELSO_0EEEEEENS4_6LayoutISC_NS5_IJNSA_ILi0EEESS_SS_EEEEENS5_IJNS4_10UnderscoreESV_SV_EEEEENS4_13SM90_TMA_LOADENS4_14ComposedLayoutINS4_7SwizzleILi3ELi4ELi3EEENS4_18smem_ptr_flag_bitsILi16EEENSR_INS5_IJNSA_ILi8EEESF_EEENS5_IJSF_SB_EEEEEEEvNS4_8identityESY_S18_vS19_EENS_8epilogue10collective18CollectiveEpilogueINS1B_23Sm100TmaWarpSpecializedILi3ELi2ELi32ELb1ELb0EEEJSG_NS5_IJNSR_ISE_SB_EENSR_INSA_ILi32EEESB_EEEEESH_SI_SH_SI_NS1B_6fusion15FusionCallbacksIS1F_NS1K_13LinCombEltActINS1B_6thread4ReLuESH_fSH_fLNS_15FloatRoundStyleE2EEESG_S1J_JEEENS4_5SM1004TMEM4LOAD26SM100_TMEM_LOAD_32dp32b32xESY_NSZ_INS10_ILi2ELi4ELi3EEES13_NSR_INS5_IJS14_S1H_EEENS5_IJS1H_SB_EEEEEEENS4_39AutoVectorizingCopyWithAssumedAlignmentILi128EEENS4_14SM90_TMA_STOREES20_S22_S22_EEEvvEEEEvNT_6ParamsE --------------------------
	.section	.text._ZN7cutlass13device_kernelINS_4gemm6kernel13GemmUniversalIN4cute5tupleIJiiiiEEENS1_10collective13CollectiveMmaINS1_35MainloopSm100TmaUmmaWarpSpecializedILi8ELi2ELi4ENS5_IJNS4_1CILi1EEESB_SB_EEEEENS5_IJNSA_ILi128EEENSA_ILi64EEESF_EEENS_6half_tENS5_IJlSB_lEEESH_SI_NS4_8TiledMMAINS4_8MMA_AtomIJNS4_20SM100_MMA_F16BF16_SSISH_SH_fLi128ELi64ELNS4_4UMMA5MajorE0ELSN_0ELNSM_7ScaleInE0ELSO_0EEEEEENS4_6LayoutISC_NS5_IJNSA_ILi0EEESS_SS_EEEEENS5_IJNS4_10UnderscoreESV_SV_EEEEENS4_13SM90_TMA_LOADENS4_14ComposedLayoutINS4_7SwizzleILi3ELi4ELi3EEENS4_18smem_ptr_flag_bitsILi16EEENSR_INS5_IJNSA_ILi8EEESF_EEENS5_IJSF_SB_EEEEEEEvNS4_8identityESY_S18_vS19_EENS_8epilogue10collective18CollectiveEpilogueINS1B_23Sm100TmaWarpSpecializedILi3ELi2ELi32ELb1ELb0EEEJSG_NS5_IJNSR_ISE_SB_EENSR_INSA_ILi32EEESB_EEEEESH_SI_SH_SI_NS1B_6fusion15FusionCallbacksIS1F_NS1K_13LinCombEltActINS1B_6thread4ReLuESH_fSH_fLNS_15FloatRoundStyleE2EEESG_S1J_JEEENS4_5SM1004TMEM4LOAD26SM100_TMEM_LOAD_32dp32b32xESY_NSZ_INS10_ILi2ELi4ELi3EEES13_NSR_INS5_IJS14_S1H_EEENS5_IJS1H_SB_EEEEEEENS4_39AutoVectorizingCopyWithAssumedAlignmentILi128EEENS4_14SM90_TMA_STOREES20_S22_S22_EEEvvEEEEvNT_6ParamsE,"ax",@progbits
	.align	128
.text._ZN7cutlass13device_kernelINS_4gemm6kernel13GemmUniversalIN4cute5tupleIJiiiiEEENS1_10collective13CollectiveMmaINS1_35MainloopSm100TmaUmmaWarpSpecializedILi8ELi2ELi4ENS5_IJNS4_1CILi1EEESB_SB_EEEEENS5_IJNSA_ILi128EEENSA_ILi64EEESF_EEENS_6half_tENS5_IJlSB_lEEESH_SI_NS4_8TiledMMAINS4_8MMA_AtomIJNS4_20SM100_MMA_F16BF16_SSISH_SH_fLi128ELi64ELNS4_4UMMA5MajorE0ELSN_0ELNSM_7ScaleInE0ELSO_0EEEEEENS4_6LayoutISC_NS5_IJNSA_ILi0EEESS_SS_EEEEENS5_IJNS4_10UnderscoreESV_SV_EEEEENS4_13SM90_TMA_LOADENS4_14ComposedLayoutINS4_7SwizzleILi3ELi4ELi3EEENS4_18smem_ptr_flag_bitsILi16EEENSR_INS5_IJNSA_ILi8EEESF_EEENS5_IJSF_SB_EEEEEEEvNS4_8identityESY_S18_vS19_EENS_8epilogue10collective18CollectiveEpilogueINS1B_23Sm100TmaWarpSpecializedILi3ELi2ELi32ELb1ELb0EEEJSG_NS5_IJNSR_ISE_SB_EENSR_INSA_ILi32EEESB_EEEEESH_SI_SH_SI_NS1B_6fusion15FusionCallbacksIS1F_NS1K_13LinCombEltActINS1B_6thread4ReLuESH_fSH_fLNS_15FloatRoundStyleE2EEESG_S1J_JEEENS4_5SM1004TMEM4LOAD26SM100_TMEM_LOAD_32dp32b32xESY_NSZ_INS10_ILi2ELi4ELi3EEES13_NSR_INS5_IJS14_S1H_EEENS5_IJS1H_SB_EEEEEEENS4_39AutoVectorizingCopyWithAssumedAlignmentILi128EEENS4_14SM90_TMA_STOREES20_S22_S22_EEEvvEEEEvNT_6ParamsE:
        .type           _ZN7cutlass13device_kernelINS_4gemm6kernel13GemmUniversalIN4cute5tupleIJiiiiEEENS1_10collective13CollectiveMmaINS1_35MainloopSm100TmaUmmaWarpSpecializedILi8ELi2ELi4ENS5_IJNS4_1CILi1EEESB_SB_EEEEENS5_IJNSA_ILi128EEENSA_ILi64EEESF_EEENS_6half_tENS5_IJlSB_lEEESH_SI_NS4_8TiledMMAINS4_8MMA_AtomIJNS4_20SM100_MMA_F16BF16_SSISH_SH_fLi128ELi64ELNS4_4UMMA5MajorE0ELSN_0ELNSM_7ScaleInE0ELSO_0EEEEEENS4_6LayoutISC_NS5_IJNSA_ILi0EEESS_SS_EEEEENS5_IJNS4_10UnderscoreESV_SV_EEEEENS4_13SM90_TMA_LOADENS4_14ComposedLayoutINS4_7SwizzleILi3ELi4ELi3EEENS4_18smem_ptr_flag_bitsILi16EEENSR_INS5_IJNSA_ILi8EEESF_EEENS5_IJSF_SB_EEEEEEEvNS4_8identityESY_S18_vS19_EENS_8epilogue10collective18CollectiveEpilogueINS1B_23Sm100TmaWarpSpecializedILi3ELi2ELi32ELb1ELb0EEEJSG_NS5_IJNSR_ISE_SB_EENSR_INSA_ILi32EEESB_EEEEESH_SI_SH_SI_NS1B_6fusion15FusionCallbacksIS1F_NS1K_13LinCombEltActINS1B_6thread4ReLuESH_fSH_fLNS_15FloatRoundStyleE2EEESG_S1J_JEEENS4_5SM1004TMEM4LOAD26SM100_TMEM_LOAD_32dp32b32xESY_NSZ_INS10_ILi2ELi4ELi3EEES13_NSR_INS5_IJS14_S1H_EEENS5_IJS1H_SB_EEEEEEENS4_39AutoVectorizingCopyWithAssumedAlignmentILi128EEENS4_14SM90_TMA_STOREES20_S22_S22_EEEvvEEEEvNT_6ParamsE,@function
        .size           _ZN7cutlass13device_kernelINS_4gemm6kernel13GemmUniversalIN4cute5tupleIJiiiiEEENS1_10collective13CollectiveMmaINS1_35MainloopSm100TmaUmmaWarpSpecializedILi8ELi2ELi4ENS5_IJNS4_1CILi1EEESB_SB_EEEEENS5_IJNSA_ILi128EEENSA_ILi64EEESF_EEENS_6half_tENS5_IJlSB_lEEESH_SI_NS4_8TiledMMAINS4_8MMA_AtomIJNS4_20SM100_MMA_F16BF16_SSISH_SH_fLi128ELi64ELNS4_4UMMA5MajorE0ELSN_0ELNSM_7ScaleInE0ELSO_0EEEEEENS4_6LayoutISC_NS5_IJNSA_ILi0EEESS_SS_EEEEENS5_IJNS4_10UnderscoreESV_SV_EEEEENS4_13SM90_TMA_LOADENS4_14ComposedLayoutINS4_7SwizzleILi3ELi4ELi3EEENS4_18smem_ptr_flag_bitsILi16EEENSR_INS5_IJNSA_ILi8EEESF_EEENS5_IJSF_SB_EEEEEEEvNS4_8identityESY_S18_vS19_EENS_8epilogue10collective18CollectiveEpilogueINS1B_23Sm100TmaWarpSpecializedILi3ELi2ELi32ELb1ELb0EEEJSG_NS5_IJNSR_ISE_SB_EENSR_INSA_ILi32EEESB_EEEEESH_SI_SH_SI_NS1B_6fusion15FusionCallbacksIS1F_NS1K_13LinCombEltActINS1B_6thread4ReLuESH_fSH_fLNS_15FloatRoundStyleE2EEESG_S1J_JEEENS4_5SM1004TMEM4LOAD26SM100_TMEM_LOAD_32dp32b32xESY_NSZ_INS10_ILi2ELi4ELi3EEES13_NSR_INS5_IJS14_S1H_EEENS5_IJS1H_SB_EEEEEEENS4_39AutoVectorizingCopyWithAssumedAlignmentILi128EEENS4_14SM90_TMA_STOREES20_S22_S22_EEEvvEEEEvNT_6ParamsE,(.L_x_167 - _ZN7cutlass13device_kernelINS_4gemm6kernel13GemmUniversalIN4cute5tupleIJiiiiEEENS1_10collective13CollectiveMmaINS1_35MainloopSm100TmaUmmaWarpSpecializedILi8ELi2ELi4ENS5_IJNS4_1CILi1EEESB_SB_EEEEENS5_IJNSA_ILi128EEENSA_ILi64EEESF_EEENS_6half_tENS5_IJlSB_lEEESH_SI_NS4_8TiledMMAINS4_8MMA_AtomIJNS4_20SM100_MMA_F16BF16_SSISH_SH_fLi128ELi64ELNS4_4UMMA5MajorE0ELSN_0ELNSM_7ScaleInE0ELSO_0EEEEEENS4_6LayoutISC_NS5_IJNSA_ILi0EEESS_SS_EEEEENS5_IJNS4_10UnderscoreESV_SV_EEEEENS4_13SM90_TMA_LOADENS4_14ComposedLayoutINS4_7SwizzleILi3ELi4ELi3EEENS4_18smem_ptr_flag_bitsILi16EEENSR_INS5_IJNSA_ILi8EEESF_EEENS5_IJSF_SB_EEEEEEEvNS4_8identityESY_S18_vS19_EENS_8epilogue10collective18CollectiveEpilogueINS1B_23Sm100TmaWarpSpecializedILi3ELi2ELi32ELb1ELb0EEEJSG_NS5_IJNSR_ISE_SB_EENSR_INSA_ILi32EEESB_EEEEESH_SI_SH_SI_NS1B_6fusion15FusionCallbacksIS1F_NS1K_13LinCombEltActINS1B_6thread4ReLuESH_fSH_fLNS_15FloatRoundStyleE2EEESG_S1J_JEEENS4_5SM1004TMEM4LOAD26SM100_TMEM_LOAD_32dp32b32xESY_NSZ_INS10_ILi2ELi4ELi3EEES13_NSR_INS5_IJS14_S1H_EEENS5_IJS1H_SB_EEEEEEENS4_39AutoVectorizingCopyWithAssumedAlignmentILi128EEENS4_14SM90_TMA_STOREES20_S22_S22_EEEvvEEEEvNT_6ParamsE)
        .other          _ZN7cutlass13device_kernelINS_4gemm6kernel13GemmUniversalIN4cute5tupleIJiiiiEEENS1_10collective13CollectiveMmaINS1_35MainloopSm100TmaUmmaWarpSpecializedILi8ELi2ELi4ENS5_IJNS4_1CILi1EEESB_SB_EEEEENS5_IJNSA_ILi128EEENSA_ILi64EEESF_EEENS_6half_tENS5_IJlSB_lEEESH_SI_NS4_8TiledMMAINS4_8MMA_AtomIJNS4_20SM100_MMA_F16BF16_SSISH_SH_fLi128ELi64ELNS4_4UMMA5MajorE0ELSN_0ELNSM_7ScaleInE0ELSO_0EEEEEENS4_6LayoutISC_NS5_IJNSA_ILi0EEESS_SS_EEEEENS5_IJNS4_10UnderscoreESV_SV_EEEEENS4_13SM90_TMA_LOADENS4_14ComposedLayoutINS4_7SwizzleILi3ELi4ELi3EEENS4_18smem_ptr_flag_bitsILi16EEENSR_INS5_IJNSA_ILi8EEESF_EEENS5_IJSF_SB_EEEEEEEvNS4_8identityESY_S18_vS19_EENS_8epilogue10collective18CollectiveEpilogueINS1B_23Sm100TmaWarpSpecializedILi3ELi2ELi32ELb1ELb0EEEJSG_NS5_IJNSR_ISE_SB_EENSR_INSA_ILi32EEESB_EEEEESH_SI_SH_SI_NS1B_6fusion15FusionCallbacksIS1F_NS1K_13LinCombEltActINS1B_6thread4ReLuESH_fSH_fLNS_15FloatRoundStyleE2EEESG_S1J_JEEENS4_5SM1004TMEM4LOAD26SM100_TMEM_LOAD_32dp32b32xESY_NSZ_INS10_ILi2ELi4ELi3EEES13_NSR_INS5_IJS14_S1H_EEENS5_IJS1H_SB_EEEEEEENS4_39AutoVectorizingCopyWithAssumedAlignmentILi128EEENS4_14SM90_TMA_STOREES20_S22_S22_EEEvvEEEEvNT_6ParamsE,@"STO_CUDA_ENTRY STV_DEFAULT"
_ZN7cutlass13device_kernelINS_4gemm6kernel13GemmUniversalIN4cute5tupleIJiiiiEEENS1_10collective13CollectiveMmaINS1_35MainloopSm100TmaUmmaWarpSpecializedILi8ELi2ELi4ENS5_IJNS4_1CILi1EEESB_SB_EEEEENS5_IJNSA_ILi128EEENSA_ILi64EEESF_EEENS_6half_tENS5_IJlSB_lEEESH_SI_NS4_8TiledMMAINS4_8MMA_AtomIJNS4_20SM100_MMA_F16BF16_SSISH_SH_fLi128ELi64ELNS4_4UMMA5MajorE0ELSN_0ELNSM_7ScaleInE0ELSO_0EEEEEENS4_6LayoutISC_NS5_IJNSA_ILi0EEESS_SS_EEEEENS5_IJNS4_10UnderscoreESV_SV_EEEEENS4_13SM90_TMA_LOADENS4_14ComposedLayoutINS4_7SwizzleILi3ELi4ELi3EEENS4_18smem_ptr_flag_bitsILi16EEENSR_INS5_IJNSA_ILi8EEESF_EEENS5_IJSF_SB_EEEEEEEvNS4_8identityESY_S18_vS19_EENS_8epilogue10collective18CollectiveEpilogueINS1B_23Sm100TmaWarpSpecializedILi3ELi2ELi32ELb1ELb0EEEJSG_NS5_IJNSR_ISE_SB_EENSR_INSA_ILi32EEESB_EEEEESH_SI_SH_SI_NS1B_6fusion15FusionCallbacksIS1F_NS1K_13LinCombEltActINS1B_6thread4ReLuESH_fSH_fLNS_15FloatRoundStyleE2EEESG_S1J_JEEENS4_5SM1004TMEM4LOAD26SM100_TMEM_LOAD_32dp32b32xESY_NSZ_INS10_ILi2ELi4ELi3EEES13_NSR_INS5_IJS14_S1H_EEENS5_IJS1H_SB_EEEEEEENS4_39AutoVectorizingCopyWithAssumedAlignmentILi128EEENS4_14SM90_TMA_STOREES20_S22_S22_EEEvvEEEEvNT_6ParamsE:
[----:B------:R-:W1:Y:S01]  /*0000*/  LDC R1, c[0x0][0x37c] ;  /* 0x0000df00ff017b82 */ /* 0x000e620000000800 */
[----:B------:R-:W2:Y:S01]  /*0010*/  S2R R97, SR_TID.X ;  /* 0x0000000000617919 */ /* 0x000ea20000002100 */
[----:B------:R-:W3:Y:S01]  /*0020*/  LDCU.64 UR6, c[0x0][0x890] ;  /* 0x00011200ff0677ac */ /* 0x000ee20008000a00 */
[----:B------:R-:W-:Y:S02]  /*0030*/  PRMT R92, RZ, 0x7610, R92 ;  /* 0x00007610ff5c7816 */ /* 0x000fe4000000005c */
[----:B------:R-:W-:Y:S01]  /*0040*/  ELECT P5, URZ, PT ;  /* 0x0000000000ff782f */ /* 0x000fe200038a0000 */
[----:B------:R-:W4:Y:S01]  /*0050*/  LDCU.64 UR44, c[0x0][0x358] ;  /* 0x00006b00ff2c77ac */ /* 0x000f220008000a00 */
[----:B---3--:R-:W-:-:S04]  /*0060*/  UISETP.NE.U32.AND UP2, UPT, UR6, URZ, UPT ;  /* 0x000000ff0600728c */ /* 0x008fc8000bf45070 */
[----:B------:R-:W-:Y:S01]  /*0070*/  UISETP.NE.AND.EX UP2, UPT, UR7, URZ, UPT, UP2 ;  /* 0x000000ff0700728c */ /* 0x000fe2000bf45320 */
[----:B--2---:R-:W-:-:S05]  /*0080*/  SHF.R.U32.HI R96, RZ, 0x5, R97 ;  /* 0x00000005ff607819 */ /* 0x004fca0000011661 */
[----:B------:R-:W2:Y:S02]  /*0090*/  SHFL.IDX PT, R0, R96, RZ, 0x1f ;  /* 0x00001fff60007589 */ /* 0x000ea400000e0000 */
[----:B--2---:R-:W-:Y:S01]  /*00a0*/  R2UR UR8, R0 ;  /* 0x00000000000872ca */ /* 0x004fe200000e0000 */
[----:B-1--4-:R-:W-:Y:S05]  /*00b0*/  BRA.U UP2, `(.L_x_0) ;  /* 0x00000001022c7547 */ /* 0x012fea000b800000 */
[----:B------:R-:W1:Y:S02]  /*00c0*/  LDCU.64 UR4, c[0x0][0x888] ;  /* 0x00011100ff0477ac */ /* 0x000e640008000a00 */
[----:B-1----:R-:W-:-:S04]  /*00d0*/  UISETP.NE.U32.AND UP0, UPT, UR4, URZ, UPT ;  /* 0x000000ff0400728c */ /* 0x002fc8000bf05070 */
[----:B------:R-:W-:-:S09]  /*00e0*/  UISETP.NE.AND.EX UP0, UPT, UR5, URZ, UPT, UP0 ;  /* 0x000000ff0500728c */ /* 0x000fd2000bf05300 */
[----:B------:R-:W-:Y:S05]  /*00f0*/  BRA.U !UP0, `(.L_x_1) ;  /* 0x0000000108107547 */ /* 0x000fea000b800000 */
[----:B------:R-:W1:Y:S02]  /*0100*/  LDC.64 R2, c[0x0][0x888] ;  /* 0x00022200ff027b82 */ /* 0x000e640000000a00 */
[----:B-1----:R1:W5:Y:S01]  /*0110*/  LDG.E R49, desc[UR44][R2.64] ;  /* 0x0000002c02317981 */ /* 0x002362000c1e1900 */
[----:B------:R-:W-:Y:S01]  /*0120*/  HFMA2 R92, -RZ, RZ, 0, 5.9604644775390625e-08 ;  /* 0x00000001ff5c7431 */ /* 0x000fe200000001ff */
[----:B------:R-:W-:Y:S05]  /*0130*/  BRA `(.L_x_0) ;  /* 0x00000000000c7947 */ /* 0x000fea0003800000 */
.L_x_1:
[----:B------:R-:W1:Y:S01]  /*0140*/  LDCU UR4, c[0x0][0x880] ;  /* 0x00011000ff0477ac */ /* 0x000e620008000800 */
[----:B------:R-:W-:Y:S01]  /*0150*/  HFMA2 R92, -RZ, RZ, 0, 5.9604644775390625e-08 ;  /* 0x00000001ff5c7431 */ /* 0x000fe200000001ff */
[----:B-1----:R-:W-:-:S07]  /*0160*/  MOV R49, UR4 ;  /* 0x0000000400317c02 */ /* 0x002fce0008000f00 */
.L_x_0:
[----:B------:R-:W2:Y:S02]  /*0170*/  LDCU.64 UR4, c[0x0][0x8b0] ;  /* 0x00011600ff0477ac */ /* 0x000ea40008000a00 */
[----:B--2---:R-:W-:-:S04]  /*0180*/  UISETP.NE.U32.AND UP0, UPT, UR4, URZ, UPT ;  /* 0x000000ff0400728c */ /* 0x004fc8000bf05070 */
[----:B------:R-:W-:-:S09]  /*0190*/  UISETP.NE.AND.EX UP0, UPT, UR5, URZ, UPT, UP0 ;  /* 0x000000ff0500728c */ /* 0x000fd2000bf05300 */
[----:B------:R-:W-:Y:S05]  /*01a0*/  BRA.U UP0, `(.L_x_2) ;  /* 0x0000000100247547 */ /* 0x000fea000b800000 */
[----:B------:R-:W2:Y:S02]  /*01b0*/  LDCU.64 UR4, c[0x0][0x8a8] ;  /* 0x00011500ff0477ac */ /* 0x000ea40008000a00 */
[----:B--2---:R-:W-:-:S04]  /*01c0*/  UISETP.NE.U32.AND UP0, UPT, UR4, URZ, UPT ;  /* 0x000000ff0400728c */ /* 0x004fc8000bf05070 */
[----:B------:R-:W-:-:S09]  /*01d0*/  UISETP.NE.AND.EX UP0, UPT, UR5, URZ, UPT, UP0 ;  /* 0x000000ff0500728c */ /* 0x000fd2000bf05300 */
[----:B------:R-:W-:Y:S05]  /*01e0*/  BRA.U !UP0, `(.L_x_3) ;  /* 0x00000001080c7547 */ /* 0x000fea000b800000 */
[----:B-1----:R-:W1:Y:S02]  /*01f0*/  LDC.64 R2, c[0x0][0x8a8] ;  /* 0x00022a00ff027b82 */ /* 0x002e640000000a00 */
[----:B-1----:R2:W5:Y:S01]  /*0200*/  LDG.E R47, desc[UR44][R2.64] ;  /* 0x0000002c022f7981 */ /* 0x002562000c1e1900 */
[----:B------:R-:W-:Y:S05]  /*0210*/  BRA `(.L_x_2) ;  /* 0x0000000000087947 */ /* 0x000fea0003800000 */
.L_x_3:
[----:B------:R-:W2:Y:S02]  /*0220*/  LDCU UR4, c[0x0][0x8a0] ;  /* 0x00011400ff0477ac */ /* 0x000ea40008000800 */
[----:B--2---:R-:W-:Y:S02]  /*0230*/  MOV R47, UR4 ;  /* 0x00000004002f7c02 */ /* 0x004fe40008000f00 */
.L_x_2:
[----:B------:R-:W-:Y:S01]  /*0240*/  IMAD.U32 R0, RZ, RZ, UR8 ;  /* 0x00000008ff007e24 */ /* 0x000fe2000f8e00ff */
[----:B------:R-:W-:Y:S04]  /*0250*/  BSSY.RECONVERGENT B0, `(.L_x_4) ;  /* 0x000000c000007945 */ /* 0x000fe80003800200 */
[C---:B------:R-:W-:Y:S02]  /*0260*/  ISETP.NE.OR P1, PT, R0.reuse, 0x1, !P5 ;  /* 0x000000010000780c */ /* 0x040fe40006f25670 */
[----:B------:R-:W-:-:S11]  /*0270*/  ISETP.NE.OR P0, PT, R0, 0x3, !P5 ;  /* 0x000000030000780c */ /* 0x000fd60006f05670 */
[----:B------:R-:W-:Y:S05]  /*0280*/  @P1 BRA `(.L_x_5) ;  /* 0x0000000000201947 */ /* 0x000fea0003800000 */
[----:B------:R-:W3:Y:S02]  /*0290*/  LDCU.64 UR4, c[0x0][0x348] ;  /* 0x00006900ff0477ac */ /* 0x000ee40008000a00 */
[----:B---3--:R-:W-:Y:S02]  /*02a0*/  UIADD3 UR10, UP1, UPT, UR4, 0x80, URZ ;  /* 0x00000080040a7890 */ /* 0x008fe4000ff3e0ff */
[----:B------:R-:W-:Y:S02]  /*02b0*/  UIADD3 UR4, UP0, UPT, UR4, 0x180, URZ ;  /* 0x0000018004047890 */ /* 0x000fe4000ff1e0ff */
[----:B------:R-:W-:Y:S02]  /*02c0*/  UIADD3.X UR11, UPT, UPT, URZ, UR5, URZ, UP1, !UPT ;  /* 0x00000005ff0b7290 */ /* 0x000fe40008ffe4ff */
[----:B------:R-:W-:-:S07]  /*02d0*/  UIADD3.X UR5, UPT, UPT, URZ, UR5, URZ, UP0, !UPT ;  /* 0x00000005ff057290 */ /* 0x000fce00087fe4ff */
[----:B------:R3:W-:Y:S02]  /*02e0*/  UTMACCTL.PF [UR10] ;  /* 0x000000000a0079b9 */ /* 0x0007e40008040000 */
[----:B------:R3:W-:Y:S02]  /*02f0*/  UTMACCTL.PF [UR4] ;  /* 0x00000000040079b9 */ /* 0x0007e40008040000 */
[----:B---3--:R-:W-:Y:S01]  /*0300*/  NOP ;  /* 0x0000000000007918 */ /* 0x008fe20000000000 */
.L_x_5:
[----:B------:R-:W-:Y:S05]  /*0310*/  BSYNC.RECONVERGENT B0 ;  /* 0x0000000000007941 */ /* 0x000fea0003800200 */
.L_x_4:
[----:B------:R-:W-:Y:S04]  /*0320*/  BSSY.RECONVERGENT B0, `(.L_x_6) ;  /* 0x000000a000007945 */ /* 0x000fe80003800200 */
        /* <DEDUP_REMOVED lines=9> */
.L_x_7:
[----:B------:R-:W-:Y:S05]  /*03c0*/  BSYNC.RECONVERGENT B0 ;  /* 0x0000000000007941 */ /* 0x000fea0003800200 */
.L_x_6:
[----:B------:R-:W3:Y:S01]  /*03d0*/  LDCU.64 UR4, c[0x0][0x888] ;  /* 0x00011100ff0477ac */ /* 0x000ee20008000a00 */
[----:B------:R-:W-:Y:S02]  /*03e0*/  UISETP.EQ.U32.AND UP1, UPT, UR6, URZ, UPT ;  /* 0x000000ff0600728c */ /* 0x000fe4000bf22070 */
[----:B------:R-:W-:Y:S02]  /*03f0*/  UPLOP3.LUT UP3, UPT, UPT, UPT, UPT, 0x40, 0x4 ;  /* 0x000000000004789c */ /* 0x000fe40003f6e870 */
[----:B---3--:R-:W-:-:S04]  /*0400*/  UISETP.NE.U32.AND UP0, UPT, UR4, URZ, UPT ;  /* 0x000000ff0400728c */ /* 0x008fc8000bf05070 */
[----:B------:R-:W-:-:S04]  /*0410*/  UISETP.NE.AND.EX UP0, UPT, UR5, URZ, UPT, UP0 ;  /* 0x000000ff0500728c */ /* 0x000fc8000bf05300 */
[----:B------:R-:W-:-:S04]  /*0420*/  UISETP.EQ.OR.EX UP4, UPT, UR7, URZ, !UP0, UP1 ;  /* 0x000000ff0700728c */ /* 0x000fc8000c782710 */
[----:B------:R-:W-:-:S05]  /*0430*/  UP2UR UR51, UPR, URZ, 0x10 ;  /* 0x00000010ff337883 */ /* 0x000fca0008000000 */
[----:B------:R-:W-:Y:S07]  /*0440*/  BRA.U !UP4, `(.L_x_8) ;  /* 0x000000010c147547 */ /* 0x000fee000b800000 */
[----:B------:R-:W-:Y:S01]  /*0450*/  PLOP3.LUT P1, PT, PT, PT, UP2, 0x80, 0x8 ;  /* 0x000000000008781c */ /* 0x000fe20003f2f028 */
[----:B------:R-:W-:-:S12]  /*0460*/  UPLOP3.LUT UP3, UPT, UPT, UPT, UP0, 0x40, 0x4 ;  /* 0x000000000004789c */ /* 0x000fd80003f6e800 */
[----:B-----5:R-:W-:-:S13]  /*0470*/  @!P1 FSETP.EQ.AND P0, PT, R49, RZ, PT ;  /* 0x000000ff3100920b */ /* 0x020fda0003f02000 */
[----:B------:R-:W-:Y:S01]  /*0480*/  @!P1 VOTEU.ANY UP1, P0 ;  /* 0x0000000000ff9886 */ /* 0x000fe20000020100 */
[----:B------:R-:W-:-:S11]  /*0490*/  @!UP2 UPLOP3.LUT UP3, UPT, UPT, UPT, UP1, 0x80, 0x8 ;  /* 0x000000000008a89c */ /* 0x000fd60003f6f010 */
.L_x_8:
[----:B-12---:R-:W1:Y:S01]  /*04a0*/  SHFL.IDX PT, R2, R96, RZ, 0x1f ;  /* 0x00001fff60027589 */ /* 0x006e6200000e0000 */
[----:B------:R-:W-:-:S04]  /*04b0*/  UISETP.NE.AND UP1, UPT, UR8, 0x2, UPT ;  /* 0x000000020800788c */ /* 0x000fc8000bf25270 */
[----:B------:R-:W-:Y:S01]  /*04c0*/  USEL UR6, URZ, 0x1, UP1 ;  /* 0x00000001ff067887 */ /* 0x000fe20008800000 */
[----:B-1----:R-:W-:-:S13]  /*04d0*/  ISETP.NE.AND P0, PT, R2, RZ, PT ;  /* 0x000000ff0200720c */ /* 0x002fda0003f05270 */
[----:B------:R-:W-:Y:S05]  /*04e0*/  @P0 BRA `(.L_x_9) ;  /* 0x0000000000680947 */ /* 0x000fea0003800000 */
[----:B------:R-:W1:Y:S01]  /*04f0*/  S2UR UR5, SR_CgaCtaId ;  /* 0x00000000000579c3 */ /* 0x000e620000008800 */
[----:B------:R-:W-:Y:S01]  /*0500*/  UMOV UR7, 0x400 ;  /* 0x0000040000077882 */ /* 0x000fe20000000000 */
[----:B------:R-:W-:Y:S01]  /*0510*/  UMOV UR4, 0x1 ;  /* 0x0000000100047882 */ /* 0x000fe20000000000 */
[----:B------:R-:W-:Y:S01]  /*0520*/  ELECT P0, URZ, PT ;  /* 0x0000000000ff782f */ /* 0x000fe20003800000 */
[----:B------:R-:W-:-:S04]  /*0530*/  UIADD3 UR10, UPT, UPT, -UR4, 0x100000, URZ ;  /* 0x00100000040a7890 */ /* 0x000fc8000fffe1ff */
[----:B------:R-:W-:Y:S02]  /*0540*/  USHF.L.U32 UR11, UR10, 0xb, URZ ;  /* 0x0000000b0a0b7899 */ /* 0x000fe400080006ff */
[----:B------:R-:W-:Y:S02]  /*0550*/  USHF.L.U32 UR10, UR10, 0x1, URZ ;  /* 0x000000010a0a7899 */ /* 0x000fe400080006ff */
[----:B-1----:R-:W-:Y:S01]  /*0560*/  ULEA UR5, UR5, UR7, 0x18 ;  /* 0x0000000705057291 */ /* 0x002fe2000f8ec0ff */
[----:B------:R-:W1:Y:S11]  /*0570*/  FENCE.VIEW.ASYNC.S ;  /* 0x00000000000073c6 */ /* 0x000e760000000000 */
[----:B-1----:R1:W2:Y:S01]  /*0580*/  SYNCS.EXCH.64 URZ, [UR5], UR10 ;  /* 0x0000000a05ff75b2 */ /* 0x0022a20008000100 */
[----:B------:R1:W3:Y:S01]  /*0590*/  SYNCS.EXCH.64 URZ, [UR5+0x40], UR10 ;  /* 0x0000400a05ff75b2 */ /* 0x0002e20008000100 */
[----:B------:R1:W4:Y:S01]  /*05a0*/  SYNCS.EXCH.64 URZ, [UR5+0x8], UR10 ;  /* 0x0000080a05ff75b2 */ /* 0x0003220008000100 */
[----:B------:R1:W1:Y:S01]  /*05b0*/  SYNCS.EXCH.64 URZ, [UR5+0x48], UR10 ;  /* 0x0000480a05ff75b2 */ /* 0x0002620008000100 */
        /* <DEDUP_REMOVED lines=12> */
[----:B------:R-:W-:Y:S01]  /*0680*/  NOP ;  /* 0x0000000000007918 */ /* 0x000fe20000000000 */
.L_x_9:
[----:B------:R-:W2:Y:S01]  /*0690*/  SHFL.IDX PT, R2, R96, RZ, 0x1f ;  /* 0x00001fff60027589 */ /* 0x000ea200000e0000 */
[----:B------:R-:W-:Y:S01]  /*06a0*/  NOP ;  /* 0x0000000000007918 */ /* 0x000fe20000000000 */
[----:B--2---:R-:W-:-:S13]  /*06b0*/  ISETP.NE.AND P0, PT, R2, 0x1, PT ;  /* 0x000000010200780c */ /* 0x004fda0003f05270 */
[----:B------:R-:W-:Y:S05]  /*06c0*/  @P0 BRA `(.L_x_10) ;  /* 0x0000000000500947 */ /* 0x000fea0003800000 */
[----:B------:R-:W2:Y:S01]  /*06d0*/  S2UR UR7, SR_CgaCtaId ;  /* 0x00000000000779c3 */ /* 0x000ea20000008800 */
[----:B------:R-:W-:Y:S01]  /*06e0*/  UMOV UR9, 0x400 ;  /* 0x0000040000097882 */ /* 0x000fe20000000000 */
[----:B-1----:R-:W-:Y:S01]  /*06f0*/  UMOV UR5, 0x20 ;  /* 0x0000002000057882 */ /* 0x002fe20000000000 */
[----:B------:R-:W-:Y:S01]  /*0700*/  UMOV UR4, 0x80 ;  /* 0x0000008000047882 */ /* 0x000fe20000000000 */
[----:B------:R-:W-:-:S04]  /*0710*/  UIADD3 UR10, UPT, UPT, -UR5, 0x100000, URZ ;  /* 0x00100000050a7890 */ /* 0x000fc8000fffe1ff */
[----:B------:R-:W-:Y:S02]  /*0720*/  USHF.L.U32 UR11, UR10, 0xb, URZ ;  /* 0x0000000b0a0b7899 */ /* 0x000fe400080006ff */
[----:B------:R-:W-:Y:S02]  /*0730*/  USHF.L.U32 UR10, UR10, 0x1, URZ ;  /* 0x000000010a0a7899 */ /* 0x000fe400080006ff */
[----:B------:R-:W-:-:S04]  /*0740*/  UIADD3 UR4, UPT, UPT, -UR4, 0x100000, URZ ;  /* 0x0010000004047890 */ /* 0x000fc8000fffe1ff */
[----:B------:R-:W-:Y:S02]  /*0750*/  USHF.L.U32 UR5, UR4, 0xb, URZ ;  /* 0x0000000b04057899 */ /* 0x000fe400080006ff */
[----:B------:R-:W-:Y:S01]  /*0760*/  USHF.L.U32 UR4, UR4, 0x1, URZ ;  /* 0x0000000104047899 */ /* 0x000fe200080006ff */
[----:B------:R-:W-:Y:S01]  /*0770*/  ELECT P0, URZ, PT ;  /* 0x0000000000ff782f */ /* 0x000fe20003800000 */
[----:B--2---:R-:W-:Y:S01]  /*0780*/  ULEA UR7, UR7, UR9, 0x18 ;  /* 0x0000000907077291 */ /* 0x004fe2000f8ec0ff */
[----:B------:R-:W1:Y:S11]  /*0790*/  FENCE.VIEW.ASYNC.S ;  /* 0x00000000000073c6 */ /* 0x000e760000000000 */
[----:B-1----:R2:W1:Y:S01]  /*07a0*/  SYNCS.EXCH.64 URZ, [UR7+0x80], UR10 ;  /* 0x0000800a07ff75b2 */ /* 0x0024620008000100 */
[----:B------:R2:W1:Y:S01]  /*07b0*/  SYNCS.EXCH.64 URZ, [UR7+0x98], UR4 ;  /* 0x0000980407ff75b2 */ /* 0x0004620008000100 */
[----:B------:R2:W1:Y:S01]  /*07c0*/  SYNCS.EXCH.64 URZ, [UR7+0x88], UR10 ;  /* 0x0000880a07ff75b2 */ /* 0x0004620008000100 */
[----:B------:R2:W1:Y:S01]  /*07d0*/  SYNCS.EXCH.64 URZ, [UR7+0xa0], UR4 ;  /* 0x0000a00407ff75b2 */ /* 0x0004620008000100 */
[----:B------:R2:W1:Y:S01]  /*07e0*/  SYNCS.EXCH.64 URZ, [UR7+0x90], UR10 ;  /* 0x0000900a07ff75b2 */ /* 0x0004620008000100 */
[----:B------:R2:W1:Y:S02]  /*07f0*/  SYNCS.EXCH.64 URZ, [UR7+0xa8], UR4 ;  /* 0x0000a80407ff75b2 */ /* 0x0004640008000100 */
[----:B--2---:R-:W-:Y:S01]  /*0800*/  NOP ;  /* 0x0000000000007918 */ /* 0x004fe20000000000 */
.L_x_10:
[----:B------:R-:W2:Y:S01]  /*0810*/  SHFL.IDX PT, R2, R96, RZ, 0x1f ;  /* 0x00001fff60027589 */ /* 0x000ea200000e0000 */
[----:B------:R-:W-:Y:S01]  /*0820*/  NOP ;  /* 0x0000000000007918 */ /* 0x000fe20000000000 */
[----:B--2---:R-:W-:-:S13]  /*0830*/  ISETP.NE.AND P0, PT, R2, 0x3, PT ;  /* 0x000000030200780c */ /* 0x004fda0003f05270 */
[----:B------:R-:W-:Y:S05]  /*0840*/  @P0 BRA `(.L_x_11) ;  /* 0x0000000000300947 */ /* 0x000fea0003800000 */
[----:B-1----:R-:W1:Y:S01]  /*0850*/  S2UR UR5, SR_CgaCtaId ;  /* 0x00000000000579c3 */ /* 0x002e620000008800 */
        /* <DEDUP_REMOVED lines=8> */
[----:B-1----:R2:W1:Y:S01]  /*08e0*/  SYNCS.EXCH.64 URZ, [UR5+0xb0], UR10 ;  /* 0x0000b00a05ff75b2 */ /* 0x0024620008000100 */
[----:B------:R2:W1:Y:S02]  /*08f0*/  SYNCS.EXCH.64 URZ, [UR5+0xb8], UR10 ;  /* 0x0000b80a05ff75b2 */ /* 0x0004640008000100 */
[----:B--2---:R-:W-:Y:S01]  /*0900*/  NOP ;  /* 0x0000000000007918 */ /* 0x004fe20000000000 */
.L_x_11:
[----:B------:R-:W2:Y:S01]  /*0910*/  SHFL.IDX PT, R2, R96, RZ, 0x1f ;  /* 0x00001fff60027589 */ /* 0x000ea200000e0000 */
[----:B------:R-:W-:Y:S01]  /*0920*/  NOP ;  /* 0x0000000000007918 */ /* 0x000fe20000000000 */
[----:B--2---:R-:W-:-:S13]  /*0930*/  ISETP.NE.AND P0, PT, R2, 0x4, PT ;  /* 0x000000040200780c */ /* 0x004fda0003f05270 */
[----:B------:R-:W-:Y:S05]  /*0940*/  @P0 BRA `(.L_x_12) ;  /* 0x00000000004c0947 */ /* 0x000fea0003800000 */
[----:B-1----:R-:W1:Y:S01]  /*0950*/  S2UR UR5, SR_CgaCtaId ;  /* 0x00000000000579c3 */ /* 0x002e620000008800 */
[----:B------:R-:W-:Y:S01]  /*0960*/  UMOV UR9, 0xe0 ;  /* 0x000000e000097882 */ /* 0x000fe20000000000 */
[----:B------:R-:W-:Y:S01]  /*0970*/  UMOV UR7, 0x400 ;  /* 0x0000040000077882 */ /* 0x000fe20000000000 */
[----:B------:R-:W-:Y:S01]  /*0980*/  USEL UR9, UR9, 0x100, UP3 ;  /* 0x0000010009097887 */ /* 0x000fe20009800000 */
[----:B------:R-:W-:Y:S01]  /*0990*/  UMOV UR4, 0x1 ;  /* 0x0000000100047882 */ /* 0x000fe20000000000 */
[----:B------:R-:W-:Y:S01]  /*09a0*/  ELECT P0, URZ, PT ;  /* 0x0000000000ff782f */ /* 0x000fe20003800000 */
[----:B------:R-:W-:-:S04]  /*09b0*/  UIADD3 UR10, UPT, UPT, -UR4, 0x100000, URZ ;  /* 0x00100000040a7890 */ /* 0x000fc8000fffe1ff */
[----:B------:R-:W-:Y:S02]  /*09c0*/  USHF.L.U32 UR11, UR10, 0xb, URZ ;  /* 0x0000000b0a0b7899 */ /* 0x000fe400080006ff */
[----:B------:R-:W-:Y:S02]  /*09d0*/  USHF.L.U32 UR10, UR10, 0x1, URZ ;  /* 0x000000010a0a7899 */ /* 0x000fe400080006ff */
[----:B------:R-:W-:-:S04]  /*09e0*/  UIADD3 UR12, UPT, UPT, -UR9, 0x100000, URZ ;  /* 0x00100000090c7890 */ /* 0x000fc8000fffe1ff */
[----:B------:R-:W-:Y:S02]  /*09f0*/  USHF.L.U32 UR13, UR12, 0xb, URZ ;  /* 0x0000000b0c0d7899 */ /* 0x000fe400080006ff */
[----:B------:R-:W-:Y:S02]  /*0a00*/  USHF.L.U32 UR12, UR12, 0x1, URZ ;  /* 0x000000010c0c7899 */ /* 0x000fe400080006ff */
[----:B-1----:R-:W-:Y:S01]  /*0a10*/  ULEA UR5, UR5, UR7, 0x18 ;  /* 0x0000000705057291 */ /* 0x002fe2000f8ec0ff */
[----:B------:R-:W1:Y:S11]  /*0a20*/  FENCE.VIEW.ASYNC.S ;  /* 0x00000000000073c6 */ /* 0x000e760000000000 */
[----:B-1----:R2:W1:Y:S01]  /*0a30*/  SYNCS.EXCH.64 URZ, [UR5+0xc0], UR10 ;  /* 0x0000c00a05ff75b2 */ /* 0x0024620008000100 */
[----:B------:R2:W1:Y:S01]  /*0a40*/  SYNCS.EXCH.64 URZ, [UR5+0xd0], UR12 ;  /* 0x0000d00c05ff75b2 */ /* 0x0004620008000100 */
[----:B------:R2:W1:Y:S01]  /*0a50*/  SYNCS.EXCH.64 URZ, [UR5+0xc8], UR10 ;  /* 0x0000c80a05ff75b2 */ /* 0x0004620008000100 */
[----:B------:R2:W1:Y:S02]  /*0a60*/  SYNCS.EXCH.64 URZ, [UR5+0xd8], UR12 ;  /* 0x0000d80c05ff75b2 */ /* 0x0004640008000100 */
[----:B--2---:R-:W-:Y:S01]  /*0a70*/  NOP ;  /* 0x0000000000007918 */ /* 0x004fe20000000000 */
.L_x_12:
        /* <DEDUP_REMOVED lines=22> */
[----:B------:R2:W1:Y:S01]  /*0be0*/  SYNCS.EXCH.64 URZ, [UR7+0x110], UR4 ;  /* 0x0001100407ff75b2 */ /* 0x0004620008000100 */
[----:B------:R2:W1:Y:S01]  /*0bf0*/  SYNCS.EXCH.64 URZ, [UR7+0xf8], UR10 ;  /* 0x0000f80a07ff75b2 */ /* 0x0004620008000100 */
[----:B------:R2:W1:Y:S02]  /*0c00*/  SYNCS.EXCH.64 URZ, [UR7+0x118], UR4 ;  /* 0x0001180407ff75b2 */ /* 0x0004640008000100 */
[----:B--2---:R-:W-:Y:S01]  /*0c10*/  NOP ;  /* 0x0000000000007918 */ /* 0x004fe20000000000 */
.L_x_13:
        /* <DEDUP_REMOVED lines=18> */
.L_x_14:
[----:B-1----:R-:W1:Y:S01]  /*0d40*/  S2UR UR5, SR_CTAID.X ;  /* 0x00000000000579c3 */ /* 0x002e620000002500 */
[----:B------:R-:W-:-:S05]  /*0d50*/  CS2R.32 R91, SR_CgaSize ;  /* 0x00000000005b7805 */ /* 0x000fca0000008a00 */
[----:B------:R-:W-:-:S05]  /*0d60*/  IMAD R91, R91, -0xa0, RZ ;  /* 0xffffff605b5b7824 */ /* 0x000fca00078e02ff */
[----:B------:R-:W-:-:S14]  /*0d70*/  R2UR UR9, R91 ;  /* 0x000000005b0972ca */ /* 0x000fdc00000e0000 */
[----:B------:R-:W2:Y:S01]  /*0d80*/  LDCU UR9, c[0x0][UR9+0x2b0] ;  /* 0x00005600090977ac */ /* 0x000ea20008000800 */
[----:B------:R-:W-:Y:S01]  /*0d90*/  NOP ;  /* 0x0000000000007918 */ /* 0x000fe20000000000 */
[----:B------:R-:W-:-:S05]  /*0da0*/  CS2R.32 R91, SR_CgaSize ;  /* 0x00000000005b7805 */ /* 0x000fca0000008a00 */
[----:B------:R-:W-:-:S05]  /*0db0*/  IMAD R91, R91, -0xa0, RZ ;  /* 0xffffff605b5b7824 */ /* 0x000fca00078e02ff */
[----:B------:R-:W-:-:S14]  /*0dc0*/  R2UR UR7, R91 ;  /* 0x000000005b0772ca */ /* 0x000fdc00000e0000 */
[----:B------:R-:W3:Y:S01]  /*0dd0*/  LDCU UR7, c[0x0][UR7+0x2b4] ;  /* 0x00005680070777ac */ /* 0x000ee20008000800 */
[----:B------:R-:W4:Y:S08]  /*0de0*/  S2UR UR4, SR_CTAID.Y ;  /* 0x00000000000479c3 */ /* 0x000f300000002600 */
[----:B------:R-:W3:Y:S01]  /*0df0*/  LDC R10, c[0x0][0xb24] ;  /* 0x0002c900ff0a7b82 */ /* 0x000ee20000000800 */
[----:B-1----:R-:W-:-:S02]  /*0e00*/  I2FP.F32.U32 R91, UR5 ;  /* 0x00000005005b7c45 */ /* 0x002fc40008201000 */
[----:B------:R-:W-:-:S05]  /*0e10*/  CS2R.32 R3, SR_CgaSize ;  /* 0x0000000000037805 */ /* 0x000fca0000008a00 */
[----:B------:R-:W-:-:S06]  /*0e20*/  IMAD R3, R3, -0xa0, RZ ;  /* 0xffffff6003037824 */ /* 0x000fcc00078e02ff */
[----:B------:R-:W1:Y:S01]  /*0e30*/  LDC R3, c[0x0][R3+0x2a0] ;  /* 0x0000a80003037b82 */ /* 0x000e620000000800 */
[----:B------:R-:W-:Y:S01]  /*0e40*/  MOV R15, UR5 ;  /* 0x00000005000f7c02 */ /* 0x000fe20008000f00 */
[----:B--2---:R-:W-:Y:S01]  /*0e50*/  FMUL R91, R91, UR9 ;  /* 0x000000095b5b7c20 */ /* 0x004fe20008400000 */
[----:B----4-:R-:W-:Y:S02]  /*0e60*/  I2FP.F32.U32 R90, UR4 ;  /* 0x00000004005a7c45 */ /* 0x010fe40008201000 */
[----:B------:R-:W-:-:S05]  /*0e70*/  CS2R.32 R2, SR_CgaSize ;  /* 0x0000000000027805 */ /* 0x000fca0000008a00 */
[----:B------:R-:W-:-:S06]  /*0e80*/  IMAD R2, R2, -0xa0, RZ ;  /* 0xffffff6002027824 */ /* 0x000fcc00078e02ff */
[----:B------:R-:W2:Y:S01]  /*0e90*/  LDC R2, c[0x0][R2+0x2a4] ;  /* 0x0000a90002027b82 */ /* 0x000ea20000000800 */
[----:B------:R-:W-:Y:S01]  /*0ea0*/  MOV R14, UR4 ;  /* 0x00000004000e7c02 */ /* 0x000fe20008000f00 */
[----:B------:R-:W4:Y:S01]  /*0eb0*/  F2I.U32.TRUNC.NTZ R91, R91 ;  /* 0x0000005b005b7305 */ /* 0x000f22000020f000 */
[----:B---3--:R-:W-:-:S05]  /*0ec0*/  FMUL R90, R90, UR7 ;  /* 0x000000075a5a7c20 */ /* 0x008fca0008400000 */
[----:B------:R-:W-:Y:S01]  /*0ed0*/  BAR.SYNC.DEFER_BLOCKING 0x0 ;  /* 0x0000000000007b1d */ /* 0x000fe20000010000 */
[----:B------:R-:W-:-:S05]  /*0ee0*/  ISETP.GE.AND P0, PT, R10, 0x1, PT ;  /* 0x000000010a00780c */ /* 0x000fca0003f06270 */
[----:B------:R-:W3:Y:S02]  /*0ef0*/  F2I.U32.TRUNC.NTZ R90, R90 ;  /* 0x0000005a005a7305 */ /* 0x000ee4000020f000 */
[----:B------:R-:W2:Y:S01]  /*0f00*/  S2UR UR36, SR_CTAID.Z ;  /* 0x00000000002479c3 */ /* 0x000ea20000002700 */
[----:B----4-:R-:W-:-:S05]  /*0f10*/  IADD3 R91, PT, PT, -R91, RZ, RZ ;  /* 0x000000ff5b5b7210 */ /* 0x010fca0007ffe1ff */
[----:B-1----:R-:W-:Y:S01]  /*0f20*/  IMAD R91, R3, R91, UR5 ;  /* 0x00000005035b7e24 */ /* 0x002fe2000f8e025b */
[----:B---3--:R-:W-:-:S05]  /*0f30*/  IADD3 R90, PT, PT, -R90, RZ, RZ ;  /* 0x000000ff5a5a7210 */ /* 0x008fca0007ffe1ff */
[----:B--2---:R-:W-:Y:S01]  /*0f40*/  IMAD R90, R2, R90, UR4 ;  /* 0x00000004025a7e24 */ /* 0x004fe2000f8e025a */
[----:B------:R-:W-:Y:S06]  /*0f50*/  @!P0 BRA `(.L_x_15) ;  /* 0x0000000000b88947 */ /* 0x000fec0003800000 */
[----:B------:R-:W1:Y:S01]  /*0f60*/  LDC.64 R4, c[0x0][0xb18] ;  /* 0x0002c600ff047b82 */ /* 0x000e620000000a00 */
[----:B------:R-:W-:-:S07]  /*0f70*/  ISETP.NE.AND P0, PT, R10, 0x1, PT ;  /* 0x000000010a00780c */ /* 0x000fce0003f05270 */
[----:B------:R-:W2:Y:S08]  /*0f80*/  LDC R9, c[0x0][0xb0c] ;  /* 0x0002c300ff097b82 */ /* 0x000eb00000000800 */
[----:B------:R-:W3:Y:S08]  /*0f90*/  LDC R12, c[0x0][0x370] ;  /* 0x0000dc00ff0c7b82 */ /* 0x000ef00000000800 */
[----:B------:R-:W4:Y:S01]  /*0fa0*/  LDC R11, c[0x0][0x374] ;  /* 0x0000dd00ff0b7b82 */ /* 0x000f220000000800 */
[----:B-1----:R-:W-:-:S07]  /*0fb0*/  ISETP.NE.AND P1, PT, R4, 0x1, PT ;  /* 0x000000010400780c */ /* 0x002fce0003f25270 */
[----:B------:R-:W3:Y:S01]  /*0fc0*/  LDC.64 R6, c[0x0][0xb10] ;  /* 0x0002c400ff067b82 */ /* 0x000ee20000000a00 */
[----:B--2---:R-:W-:-:S07]  /*0fd0*/  ISETP.NE.AND P2, PT, R9, 0x1, PT ;  /* 0x000000010900780c */ /* 0x004fce0003f45270 */
[----:B------:R-:W1:Y:S08]  /*0fe0*/  LDC R8, c[0x0][0xb20] ;  /* 0x0002c800ff087b82 */ /* 0x000e700000000800 */
[----:B------:R-:W2:Y:S01]  /*0ff0*/  LDC.64 R2, c[0x0][0xb28] ;  /* 0x0002ca00ff027b82 */ /* 0x000ea20000000a00 */
[----:B----4-:R-:W-:-:S04]  /*1000*/  IMAD.HI.U32 R13, R11, R5, RZ ;  /* 0x000000050b0d7227 */ /* 0x010fc800078e00ff */
[----:B------:R-:W-:-:S04]  /*1010*/  IMAD.HI.U32 R5, R14, R5, RZ ;  /* 0x000000050e057227 */ /* 0x000fc800078e00ff */
[----:B---3--:R-:W-:-:S05]  /*1020*/  IMAD.HI.U32 R16, R12, R6, RZ ;  /* 0x000000060c107227 */ /* 0x008fca00078e00ff */
[-C--:B------:R-:W-:Y:S01]  /*1030*/  @P2 SHF.R.U32.HI R12, RZ, R7.reuse, R16 ;  /* 0x00000007ff0c2219 */ /* 0x080fe20000011610 */
[----:B------:R-:W-:Y:S01]  /*1040*/  IMAD.HI.U32 R16, R15, R6, RZ ;  /* 0x000000060f107227 */ /* 0x000fe200078e00ff */
[-C--:B-1----:R-:W-:Y:S02]  /*1050*/  @P1 SHF.R.U32.HI R11, RZ, R8.reuse, R13 ;  /* 0x00000008ff0b1219 */ /* 0x082fe4000001160d */
[----:B------:R-:W-:Y:S02]  /*1060*/  SHF.R.U32.HI R5, RZ, R8, R5 ;  /* 0x00000008ff057219 */ /* 0x000fe40000011605 */
[----:B------:R-:W-:Y:S02]  /*1070*/  SHF.R.U32.HI R16, RZ, R7, R16 ;  /* 0x00000007ff107219 */ /* 0x000fe40000011610 */
[----:B------:R-:W-:Y:S01]  /*1080*/  SEL R5, R14, R5, !P1 ;  /* 0x000000050e057207 */ /* 0x000fe20004800000 */
[----:B--2---:R-:W-:Y:S01]  /*1090*/  IMAD.HI.U32 R13, R11, R2, RZ ;  /* 0x000000020b0d7227 */ /* 0x004fe200078e00ff */
[----:B------:R-:W-:-:S03]  /*10a0*/  SEL R16, R15, R16, !P2 ;  /* 0x000000100f107207 */ /* 0x000fc60005000000 */
[----:B------:R-:W-:Y:S01]  /*10b0*/  IMAD.HI.U32 R6, R12, R2, RZ ;  /* 0x000000020c067227 */ /* 0x000fe200078e00ff */
[----:B------:R-:W-:-:S04]  /*10c0*/  @P0 SHF.R.U32.HI R11, RZ, R3, R13 ;  /* 0x00000003ff0b0219 */ /* 0x000fc8000001160d */
[----:B------:R-:W-:Y:S01]  /*10d0*/  @P0 SHF.R.U32.HI R12, RZ, R3, R6 ;  /* 0x00000003ff0c0219 */ /* 0x000fe20000011606 */
[----:B------:R-:W-:-:S04]  /*10e0*/  IMAD R11, R11, R10, RZ ;  /* 0x0000000a0b0b7224 */ /* 0x000fc800078e02ff */
[----:B------:R-:W-:Y:S01]  /*10f0*/  IMAD R6, R12, R10, RZ ;  /* 0x0000000a0c067224 */ /* 0x000fe200078e02ff */
[----:B------:R-:W-:-:S04]  /*1100*/  ISETP.GE.AND P1, PT, R5, R11, PT ;  /* 0x0000000b0500720c */ /* 0x000fc80003f26270 */
[----:B------:R-:W-:Y:S01]  /*1110*/  ISETP.GE.OR P1, PT, R16, R6, P1 ;  /* 0x000000061000720c */ /* 0x000fe20000f26670 */
[----:B------:R-:W-:-:S05]  /*1120*/  IMAD.HI.U32 R6, R5, R2, RZ ;  /* 0x0000000205067227 */ /* 0x000fca00078e00ff */
[----:B------:R-:W-:-:S04]  /*1130*/  SHF.R.U32.HI R6, RZ, R3, R6 ;  /* 0x00000003ff067219 */ /* 0x000fc80000011606 */
[----:B------:R-:W-:-:S03]  /*1140*/  SEL R6, R5, R6, !P0 ;  /* 0x0000000605067207 */ /* 0x000fc60004000000 */
[----:B------:R-:W-:Y:S01]  /*1150*/  @!P1 IMAD.HI.U32 R7, R16, R2, RZ ;  /* 0x0000000210079227 */ /* 0x000fe200078e00ff */
[----:B------:R-:W-:-:S04]  /*1160*/  IADD3 R2, PT, PT, -R6, RZ, RZ ;  /* 0x000000ff06027210 */ /* 0x000fc80007ffe1ff */
[----:B------:R-:W-:Y:S01]  /*1170*/  @!P1 SHF.R.U32.HI R3, RZ, R3, R7 ;  /* 0x00000003ff039219 */ /* 0x000fe20000011607 */
[----:B------:R-:W-:Y:S01]  /*1180*/  IMAD R2, R10, R2, R5 ;  /* 0x000000020a027224 */ /* 0x000fe200078e0205 */
[----:B------:R-:W-:Y:S02]  /*1190*/  IADD3 R7, PT, PT, -R5, RZ, RZ ;  /* 0x000000ff05077210 */ /* 0x000fe40007ffe1ff */
[----:B------:R-:W-:-:S03]  /*11a0*/  @!P1 SEL R3, R16, R3, !P0 ;  /* 0x0000000310039207 */ /* 0x000fc60004000000 */
[----:B------:R-:W-:Y:S02]  /*11b0*/  IMAD R7, R4, R7, R14 ;  /* 0x0000000704077224 */ /* 0x000fe400078e020e */
[--C-:B------:R-:W-:Y:S02]  /*11c0*/  @!P1 IMAD.IADD R6, R6, 0x1, -R3.reuse ;  /* 0x0000000106069824 */ /* 0x100fe400078e0a03 */
[----:B------:R-:W-:Y:S01]  /*11d0*/  @!P1 IMAD R3, R2, R12, R3 ;  /* 0x0000000c02039224 */ /* 0x000fe200078e0203 */
[----:B------:R-:W-:Y:S01]  /*11e0*/  IADD3 R2, PT, PT, -R16, RZ, RZ ;  /* 0x000000ff10027210 */ /* 0x000fe20007ffe1ff */
[----:B------:R-:W-:Y:S02]  /*11f0*/  @!P1 IMAD R5, R6, R10, R16 ;  /* 0x0000000a06059224 */ /* 0x000fe400078e0210 */
[----:B------:R-:W-:Y:S02]  /*1200*/  @!P1 IMAD.MOV.U32 R16, RZ, RZ, R3 ;  /* 0x000000ffff109224 */ /* 0x000fe400078e0003 */
[----:B------:R-:W-:-:S02]  /*1210*/  IMAD R2, R9, R2, R15 ;  /* 0x0000000209027224 */ /* 0x000fc400078e020f */
[----:B------:R-:W-:Y:S02]  /*1220*/  IMAD R14, R5, R4, R7 ;  /* 0x00000004050e7224 */ /* 0x000fe400078e0207 */
[----:B------:R-:W-:Y:S02]  /*1230*/  IMAD R15, R16, R9, R2 ;  /* 0x00000009100f7224 */ /* 0x000fe400078e0202 */
.L_x_15:
[----:B------:R-:W1:Y:S01]  /*1240*/  LDCU UR4, c[0x0][0xb30] ;  /* 0x00016600ff0477ac */ /* 0x000e620008000800 */
[----:B------:R-:W2:Y:S08]  /*1250*/  S2UR UR37, SR_CgaCtaId ;  /* 0x00000000002579c3 */ /* 0x000eb00000008800 */
[----:B------:R-:W3:Y:S01]  /*1260*/  LDC R40, c[0x0][0xb24] ;  /* 0x0002c900ff287b82 */ /* 0x000ee20000000800 */
[----:B-1----:R-:W-:-:S09]  /*1270*/  UISETP.NE.AND UP1, UPT, UR4, 0x1, UPT ;  /* 0x000000010400788c */ /* 0x002fd2000bf25270 */
[----:B--2---:R-:W-:Y:S05]  /*1280*/  BRA.U UP1, `(.L_x_16) ;  /* 0x0000000101407547 */ /* 0x004fea000b800000 */
[----:B------:R-:W1:Y:S08]  /*1290*/  LDC.64 R4, c[0x0][0xb10] ;  /* 0x0002c400ff047b82 */ /* 0x000e700000000a00 */
[----:B------:R-:W2:Y:S08]  /*12a0*/  LDC.64 R2, c[0x0][0xb18] ;  /* 0x0002c600ff027b82 */ /* 0x000eb00000000a00 */
[----:B------:R-:W4:Y:S08]  /*12b0*/  LDC R6, c[0x0][0xb20] ;  /* 0x0002c800ff067b82 */ /* 0x000f300000000800 */
[----:B------:R-:W3:Y:S01]  /*12c0*/  LDC R7, c[0x0][0xb0c] ;  /* 0x0002c300ff077b82 */ /* 0x000ee20000000800 */
[----:B-1----:R-:W-:-:S05]  /*12d0*/  IMAD.HI.U32 R4, R15, R4, RZ ;  /* 0x000000040f047227 */ /* 0x002fca00078e00ff */
[----:B------:R-:W-:Y:S01]  /*12e0*/  SHF.R.U32.HI R4, RZ, R5, R4 ;  /* 0x00000005ff047219 */ /* 0x000fe20000011604 */
[----:B--2---:R-:W-:Y:S01]  /*12f0*/  IMAD.HI.U32 R3, R14, R3, RZ ;  /* 0x000000030e037227 */ /* 0x004fe200078e00ff */
[----:B------:R-:W-:-:S04]  /*1300*/  ISETP.NE.AND P0, PT, R2, 0x1, PT ;  /* 0x000000010200780c */ /* 0x000fc80003f05270 */
[----:B----4-:R-:W-:-:S04]  /*1310*/  SHF.R.U32.HI R3, RZ, R6, R3 ;  /* 0x00000006ff037219 */ /* 0x010fc80000011603 */
[----:B------:R-:W-:Y:S02]  /*1320*/  SEL R3, R14, R3, !P0 ;  /* 0x000000030e037207 */ /* 0x000fe40004000000 */
[----:B---3--:R-:W-:-:S04]  /*1330*/  ISETP.NE.AND P1, PT, R7, 0x1, PT ;  /* 0x000000010700780c */ /* 0x008fc80003f25270 */
[----:B------:R-:W-:-:S05]  /*1340*/  SEL R4, R15, R4, !P1 ;  /* 0x000000040f047207 */ /* 0x000fca0004800000 */
[----:B------:R-:W-:Y:S02]  /*1350*/  IMAD.IADD R5, R3, 0x1, -R4 ;  /* 0x0000000103057824 */ /* 0x000fe400078e0a04 */
[----:B------:R-:W-:Y:S02]  /*1360*/  IMAD.IADD R3, R4, 0x1, -R3 ;  /* 0x0000000104037824 */ /* 0x000fe400078e0a03 */
[----:B------:R-:W-:Y:S02]  /*1370*/  IMAD R15, R5, R7, R15 ;  /* 0x00000007050f7224 */ /* 0x000fe400078e020f */
[----:B------:R-:W-:-:S07]  /*1380*/  IMAD R14, R3, R2, R14 ;  /* 0x00000002030e7224 */ /* 0x000fce00078e020e */
.L_x_16:
[----:B------:R-:W-:Y:S01]  /*1390*/  BAR.SYNC.DEFER_BLOCKING 0x0 ;  /* 0x0000000000007b1d */ /* 0x000fe20000010000 */
[----:B------:R-:W-:Y:S01]  /*13a0*/  UISETP.NE.AND UP1, UPT, UR8, 0x2, UPT ;  /* 0x000000020800788c */ /* 0x000fe2000bf25270 */
[----:B------:R-:W-:Y:S02]  /*13b0*/  ISETP.NE.OR P5, PT, R0, 0x2, !P5 ;  /* 0x000000020000780c */ /* 0x000fe40006fa5670 */
[----:B------:R-:W-:-:S06]  /*13c0*/  LOP3.LUT R2, R97, 0x1f, RZ, 0xc0, !PT ;  /* 0x0000001f61027812 */ /* 0x000fcc00078ec0ff */
[----:B------:R-:W-:Y:S05]  /*13d0*/  BRA.U UP1, `(.L_x_17) ;  /* 0x0000001101e87547 */ /* 0x000fea000b800000 */
[----:B------:R-:W1:Y:S01]  /*13e0*/  LDCU UR13, c[0x0][0x38c] ;  /* 0x00007180ff0d77ac */ /* 0x000e620008000800 */
[----:B------:R-:W2:Y:S01]  /*13f0*/  LDC R8, c[0x0][0x370] ;  /* 0x0000dc00ff087b82 */ /* 0x000ea20000000800 */
[----:B------:R-:W-:Y:S01]  /*1400*/  HFMA2 R16, -RZ, RZ, 0, 0 ;  /* 0x00000000ff107431 */ /* 0x000fe200000001ff */
[----:B------:R-:W-:Y:S01]  /*1410*/  ISETP.EQ.OR P4, PT, R2, RZ, P5 ;  /* 0x000000ff0200720c */ /* 0x000fe20002f82670 */
[----:B------:R-:W-:Y:S01]  /*1420*/  IMAD.MOV.U32 R17, RZ, RZ, 0x1 ;  /* 0x00000001ff117424 */ /* 0x000fe200078e00ff */
[----:B------:R-:W-:Y:S01]  /*1430*/  CS2R R12, SRZ ;  /* 0x00000000000c7805 */ /* 0x000fe2000001ff00 */
[----:B------:R-:W-:Y:S01]  /*1440*/  IMAD.MOV.U32 R11, RZ, RZ, 0x1 ;  /* 0x00000001ff0b7424 */ /* 0x000fe200078e00ff */
[----:B------:R-:W4:Y:S02]  /*1450*/  LDCU.64 UR22, c[0x0][0x348] ;  /* 0x00006900ff1677ac */ /* 0x000f240008000a00 */
[----:B------:R-:W2:Y:S01]  /*1460*/  LDC R0, c[0x0][0x374] ;  /* 0x0000dd00ff007b82 */ /* 0x000ea20000000800 */
[----:B------:R-:W-:Y:S01]  /*1470*/  UMOV UR6, URZ ;  /* 0x000000ff00067c82 */ /* 0x000fe20008000000 */
[----:B-1----:R-:W-:-:S04]  /*1480*/  UIADD3 UR5, UPT, UPT, UR13, 0x3f, URZ ;  /* 0x0000003f0d057890 */ /* 0x002fc8000fffe0ff */
[----:B------:R-:W-:-:S04]  /*1490*/  USHF.R.S32.HI UR4, URZ, 0x1f, UR5 ;  /* 0x0000001fff047899 */ /* 0x000fc80008011405 */
[----:B------:R-:W-:-:S04]  /*14a0*/  ULEA.HI UR4, UR4, UR5, URZ, 0x6 ;  /* 0x0000000504047291 */ /* 0x000fc8000f8f30ff */
[----:B------:R-:W-:Y:S02]  /*14b0*/  USHF.R.S32.HI UR15, URZ, 0x6, UR4 ;  /* 0x00000006ff0f7899 */ /* 0x000fe40008011404 */
[----:B------:R-:W-:Y:S02]  /*14c0*/  UIADD3 UR4, UPT, UPT, UR13, -0x1, URZ ;  /* 0xffffffff0d047890 */ /* 0x000fe4000fffe0ff */
[----:B------:R-:W-:Y:S02]  /*14d0*/  UISETP.LT.U32.AND UP0, UPT, UR15, 0x8, UPT ;  /* 0x000000080f00788c */ /* 0x000fe4000bf01070 */
[----:B------:R-:W-:Y:S02]  /*14e0*/  UISETP.GE.U32.AND UP1, UPT, UR4, -0x7f, UPT ;  /* 0xffffff810400788c */ /* 0x000fe4000bf26070 */
[----:B------:R-:W-:Y:S02]  /*14f0*/  USEL UR14, UR15, 0x8, UP0 ;  /* 0x000000080f0e7887 */ /* 0x000fe40008000000 */
[----:B------:R-:W-:-:S02]  /*1500*/  UIADD3 UR13, UPT, UPT, UR13, 0x7e, URZ ;  /* 0x0000007e0d0d7890 */ /* 0x000fc4000fffe0ff */
[----:B------:R-:W-:Y:S02]  /*1510*/  UIADD3 UR5, UPT, UPT, UR14, -0x1, URZ ;  /* 0xffffffff0e057890 */ /* 0x000fe4000fffe0ff */
[----:B------:R-:W-:-:S03]  /*1520*/  UIADD3 UR7, UPT, UPT, UR15, -UR14, URZ ;  /* 0x8000000e0f077290 */ /* 0x000fc6000fffe0ff */
[----:B------:R-:W-:-:S04]  /*1530*/  @UP1 UIADD3 UR5, UPT, UPT, UR14, URZ, URZ ;  /* 0x000000ff0e051290 */ /* 0x000fc8000fffe0ff */
[----:B----4-:R-:W-:-:S12]  /*1540*/  UIADD3 UR5, UPT, UPT, UR5, 0x1, URZ ;  /* 0x0000000105057890 */ /* 0x010fd8000fffe0ff */
.L_x_35:
[----:B------:R-:W-:Y:S01]  /*1550*/  UISETP.NE.AND UP0, UPT, UR37, URZ, UPT ;  /* 0x000000ff2500728c */ /* 0x000fe2000bf05270 */
[----:B------:R-:W1:Y:S08]  /*1560*/  S2UR UR37, SR_CgaCtaId ;  /* 0x00000000002579c3 */ /* 0x000e700000008800 */
[----:B------:R-:W-:Y:S05]  /*1570*/  BRA.U UP0, `(.L_x_18) ;  /* 0x0000000100347547 */ /* 0x000fea000b800000 */
[----:B------:R-:W4:Y:S01]  /*1580*/  S2R R2, SR_CgaCtaId ;  /* 0x0000000000027919 */ /* 0x000f220000008800 */
[----:B------:R-:W-:-:S04]  /*1590*/  MOV R3, 0x400 ;  /* 0x0000040000037802 */ /* 0x000fc80000000f00 */
[----:B----4-:R-:W-:Y:S02]  /*15a0*/  LEA R2, R2, R3, 0x18 ;  /* 0x0000000302027211 */ /* 0x010fe400078ec0ff */
[----:B------:R-:W-:-:S03]  /*15b0*/  SHF.L.U32 R3, R11, 0x1f, RZ ;  /* 0x0000001f0b037819 */ /* 0x000fc600000006ff */
[----:B------:R-:W-:-:S04]  /*15c0*/  IMAD R2, R12, 0x8, R2 ;  /* 0x000000080c027824 */ /* 0x000fc800078e0202 */
[----:B------:R-:W4:Y:S02]  /*15d0*/  SYNCS.PHASECHK.TRANS64.TRYWAIT P0, [R2+URZ+0x130], R3 ;  /* 0x00013003020075a7 */ /* 0x000f2400080011ff */
[----:B----4-:R-:W-:Y:S05]  /*15e0*/  @!P0 BRA `(.L_x_19) ;  /* 0x0000006000588947 */ /* 0x010fea0003800000 */
.L_x_120:
[----:B------:R-:W-:Y:S01]  /*15f0*/  VIADD R12, R12, 0x1 ;  /* 0x000000010c0c7836 */ /* 0x000fe20000000000 */
[----:B------:R4:W-:Y:S04]  /*1600*/  SYNCS.ARRIVE.TRANS64.A1T0 RZ, [R2+URZ+0x120], RZ ;  /* 0x000120ff02ff79a7 */ /* 0x0009e800081000ff */
[----:B------:R-:W-:-:S04]  /*1610*/  ISETP.NE.AND P0, PT, R12, 0x2, PT ;  /* 0x000000020c00780c */ /* 0x000fc80003f05270 */
[----:B------:R-:W-:Y:S02]  /*1620*/  SEL R12, R12, RZ, P0 ;  /* 0x000000ff0c0c7207 */ /* 0x000fe40000000000 */
[----:B----4-:R-:W-:-:S04]  /*1630*/  SEL R2, RZ, 0x1, P0 ;  /* 0x00000001ff027807 */ /* 0x010fc80000000000 */
[----:B------:R-:W-:-:S07]  /*1640*/  LOP3.LUT R11, R11, R2, RZ, 0x3c, !PT ;  /* 0x000000020b0b7212 */ /* 0x000fce00078e3cff */
.L_x_18:
[----:B------:R-:W-:Y:S01]  /*1650*/  UMOV UR4, 0x400 ;  /* 0x0000040000047882 */ /* 0x000fe20000000000 */
[----:B------:R-:W-:Y:S01]  /*1660*/  SHF.L.U32 R2, R17, 0x1f, RZ ;  /* 0x0000001f11027819 */ /* 0x000fe200000006ff */
[----:B-1----:R-:W-:Y:S01]  /*1670*/  ULEA UR4, UR37, UR4, 0x18 ;  /* 0x0000000425047291 */ /* 0x002fe2000f8ec0ff */
[----:B------:R-:W-:Y:S01]  /*1680*/  R2UR UR35, R15 ;  /* 0x000000000f2372ca */ /* 0x000fe200000e0000 */
[----:B------:R-:W-:Y:S01]  /*1690*/  UISETP.GE.U32.AND UP0, UPT, UR13, 0x7f, UPT ;  /* 0x0000007f0d00788c */ /* 0x000fe2000bf06070 */
[----:B------:R-:W-:Y:S01]  /*16a0*/  R2UR UR11, R14 ;  /* 0x000000000e0b72ca */ /* 0x000fe200000e0000 */
[----:B------:R-:W-:Y:S01]  /*16b0*/  ULEA UR8, UR6, UR4, 0x3 ;  /* 0x0000000406087291 */ /* 0x000fe2000f8e18ff */
[----:B------:R-:W-:-:S08]  /*16c0*/  UMOV UR24, URZ ;  /* 0x000000ff00187c82 */ /* 0x000fd00008000000 */
[----:B------:R1:W4:Y:S01]  /*16d0*/  SYNCS.PHASECHK.TRANS64.TRYWAIT P0, [UR8+0x40], R2 ;  /* 0x00004002ff0075a7 */ /* 0x0003220008001108 */
[----:B------:R-:W-:Y:S02]  /*16e0*/  USHF.L.U32 UR35, UR35, 0x7, URZ ;  /* 0x0000000723237899 */ /* 0x000fe400080006ff */
[----:B------:R-:W-:Y:S01]  /*16f0*/  USHF.L.U32 UR11, UR11, 0x6, URZ ;  /* 0x000000060b0b7899 */ /* 0x000fe200080006ff */
[----:B------:R-:W-:Y:S11]  /*1700*/  BRA.U !UP0, `(.L_x_20) ;  /* 0x0000000108a87547 */ /* 0x000ff6000b800000 */
[----:B------:R-:W-:Y:S01]  /*1710*/  UMOV UR16, URZ ;  /* 0x000000ff00107c82 */ /* 0x000fe20008000000 */
[----:B------:R-:W-:-:S05]  /*1720*/  UMOV UR17, UR6 ;  /* 0x0000000600117c82 */ /* 0x000fca0008000000 */
.L_x_25:
[----:B-1----:R-:W-:Y:S01]  /*1730*/  ULEA UR33, UR17, UR4, 0x3 ;  /* 0x0000000411217291 */ /* 0x002fe2000f8e18ff */
[----:B----4-:R-:W-:Y:S01]  /*1740*/  @!P5 MOV R3, 0x6000 ;  /* 0x000060000003d802 */ /* 0x010fe20000000f00 */
[----:B----4-:R-:W-:Y:S10]  /*1750*/  @P0 BRA `(.L_x_21) ;  /* 0x00000000000c0947 */ /* 0x010ff40003800000 */
[----:B------:R-:W-:-:S04]  /*1760*/  SHF.L.U32 R4, R17, 0x1f, RZ ;  /* 0x0000001f11047819 */ /* 0x000fc800000006ff */
[----:B------:R-:W4:Y:S02]  /*1770*/  SYNCS.PHASECHK.TRANS64.TRYWAIT P0, [UR33+0x40], R4 ;  /* 0x00004004ff0075a7 */ /* 0x000f240008001121 */
[----:B----4-:R-:W-:Y:S05]  /*1780*/  @!P0 BRA `(.L_x_22) ;  /* 0x0000006000048947 */ /* 0x010fea0003800000 */
.L_x_21:
[----:B------:R4:W-:Y:S01]  /*1790*/  @!P5 SYNCS.ARRIVE.TRANS64 RZ, [UR33], R3 ;  /* 0x00000003ffffd9a7 */ /* 0x0009e20008000021 */
[----:B------:R-:W-:Y:S04]  /*17a0*/  BSSY.RECONVERGENT B0, `(.L_x_23) ;  /* 0x0000003000007945 */ /* 0x000fe80003800200 */
[----:B------:R-:W-:Y:S05]  /*17b0*/  @P4 BRA `(.L_x_24) ;  /* 0x0000000000044947 */ /* 0x000fea0003800000 */
[----:B------:R-:W-:Y:S05]  /*17c0*/  BPT.TRAP 0x1 ;  /* 0x000000040000795c */ /* 0x000fea0000300000 */
.L_x_24:
[----:B------:R-:W-:Y:S05]  /*17d0*/  BSYNC.RECONVERGENT B0 ;  /* 0x0000000000007941 */ /* 0x000fea0003800200 */
.L_x_23:
[----:B------:R-:W-:Y:S02]  /*17e0*/  UIADD3 UR6, UPT, UPT, UR17, 0x1, URZ ;  /* 0x0000000111067890 */ /* 0x000fe4000fffe0ff */
[----:B------:R-:W-:Y:S02]  /*17f0*/  ULEA UR32, UR17, UR4, 0xe ;  /* 0x0000000411207291 */ /* 0x000fe4000f8e70ff */
[----:B------:R-:W-:Y:S02]  /*1800*/  UISETP.NE.AND UP0, UPT, UR6, 0x8, UPT ;  /* 0x000000080600788c */ /* 0x000fe4000bf05270 */
[----:B------:R-:W-:Y:S02]  /*1810*/  UIADD3 UR26, UP1, UPT, UR22, 0x80, URZ ;  /* 0x00000080161a7890 */ /* 0x000fe4000ff3e0ff */
[----:B------:R-:W-:Y:S02]  /*1820*/  USEL UR9, URZ, 0x1, UP0 ;  /* 0x00000001ff097887 */ /* 0x000fe40008000000 */
[----:B------:R-:W-:-:S02]  /*1830*/  USEL UR6, UR6, URZ, UP0 ;  /* 0x000000ff06067287 */ /* 0x000fc40008000000 */
[----:B------:R-:W-:Y:S02]  /*1840*/  UIADD3 UR20, UP0, UPT, UR22, 0x180, URZ ;  /* 0x0000018016147890 */ /* 0x000fe4000ff1e0ff */
[----:B------:R-:W-:Y:S01]  /*1850*/  ULEA UR8, UR6, UR4, 0x3 ;  /* 0x0000000406087291 */ /* 0x000fe2000f8e18ff */
[----:B------:R-:W-:Y:S01]  /*1860*/  LOP3.LUT R17, R17, UR9, RZ, 0x3c, !PT ;  /* 0x0000000911117c12 */ /* 0x000fe2000f8e3cff */
[----:B------:R-:W-:Y:S02]  /*1870*/  USHF.L.U32 UR34, UR16, 0x6, URZ ;  /* 0x0000000610227899 */ /* 0x000fe400080006ff */
[----:B------:R-:W-:Y:S01]  /*1880*/  UIADD3.X UR27, UPT, UPT, URZ, UR23, URZ, UP1, !UPT ;  /* 0x00000017ff1b7290 */ /* 0x000fe20008ffe4ff */
[----:B-1----:R-:W-:Y:S01]  /*1890*/  SHF.L.U32 R2, R17, 0x1f, RZ ;  /* 0x0000001f11027819 */ /* 0x002fe200000006ff */
[----:B------:R-:W-:Y:S02]  /*18a0*/  UIADD3 UR32, UPT, UPT, UR32, 0x6400, URZ ;  /* 0x0000640020207890 */ /* 0x000fe4000fffe0ff */
[----:B------:R-:W-:Y:S01]  /*18b0*/  UIADD3.X UR21, UPT, UPT, URZ, UR23, URZ, UP0, !UPT ;  /* 0x00000017ff157290 */ /* 0x000fe200087fe4ff */
[----:B------:R1:W1:Y:S01]  /*18c0*/  SYNCS.PHASECHK.TRANS64.TRYWAIT P0, [UR8+0x40], R2 ;  /* 0x00004002ff0075a7 */ /* 0x0002620008001108 */
[----:B------:R-:W-:Y:S01]  /*18d0*/  ULEA UR8, UR17, UR4, 0xd ;  /* 0x0000000411087291 */ /* 0x000fe2000f8e68ff */
[----:B------:R-:W-:Y:S01]  /*18e0*/  UMOV UR18, 0x0 ;  /* 0x0000000000127882 */ /* 0x000fe20000000000 */
[----:B------:R-:W-:-:S02]  /*18f0*/  UMOV UR19, 0x10000000 ;  /* 0x1000000000137882 */ /* 0x000fc40000000000 */
[----:B------:R-:W-:Y:S01]  /*1900*/  UIADD3 UR8, UPT, UPT, UR8, 0x26400, URZ ;  /* 0x0002640008087890 */ /* 0x000fe2000fffe0ff */
[----:B------:R1:W-:Y:S01]  /*1910*/  UTMALDG.3D [UR32], [UR26], desc[UR18] ;  /* 0x000012201a0075b4 */ /* 0x0003e20008011000 */
[----:B------:R-:W-:Y:S01]  /*1920*/  UMOV UR12, UR36 ;  /* 0x00000024000c7c82 */ /* 0x000fe20008000000 */
[----:B------:R-:W-:Y:S01]  /*1930*/  UMOV UR9, UR33 ;  /* 0x0000002100097c82 */ /* 0x000fe20008000000 */
[----:B------:R-:W-:Y:S01]  /*1940*/  UMOV UR10, UR34 ;  /* 0x00000022000a7c82 */ /* 0x000fe20008000000 */
[----:B------:R-:W-:Y:S01]  /*1950*/  UIADD3 UR16, UPT, UPT, UR16, 0x1, URZ ;  /* 0x0000000110107890 */ /* 0x000fe2000fffe0ff */
[----:B------:R-:W-:Y:S01]  /*1960*/  UMOV UR24, UR5 ;  /* 0x0000000500187c82 */ /* 0x000fe20008000000 */
[----:B------:R-:W-:Y:S02]  /*1970*/  UMOV UR17, UR6 ;  /* 0x0000000600117c82 */ /* 0x000fe40008000000 */
[----:B------:R1:W-:Y:S01]  /*1980*/  UTMALDG.3D [UR8], [UR20], desc[UR18] ;  /* 0x00001208140075b4 */ /* 0x0003e20008011000 */
[----:B------:R-:W-:-:S09]  /*1990*/  UISETP.NE.AND UP0, UPT, UR16, UR5, UPT ;  /* 0x000000051000728c */ /* 0x000fd2000bf05270 */
[----:B------:R-:W-:Y:S05]  /*19a0*/  BRA.U UP0, `(.L_x_25) ;  /* 0xfffffffd00607547 */ /* 0x000fea000b83ffff */
.L_x_20:
[----:B-1--4-:R-:W-:Y:S01]  /*19b0*/  PLOP3.LUT P0, PT, PT, PT, UP3, 0x80, 0x8 ;  /* 0x000000000008781c */ /* 0x012fe20003f0f038 */
[----:B------:R-:W-:Y:S01]  /*19c0*/  ULEA UR8, UR6, UR4, 0x3 ;  /* 0x0000000406087291 */ /* 0x000fe2000f8e18ff */
[----:B------:R-:W-:Y:S01]  /*19d0*/  SHF.L.U32 R2, R17, 0x1f, RZ ;  /* 0x0000001f11027819 */ /* 0x000fe200000006ff */
[----:B------:R-:W-:-:S10]  /*19e0*/  UISETP.GT.AND UP0, UPT, UR15, UR14, UPT ;  /* 0x0000000e0f00728c */ /* 0x000fd4000bf04270 */
[----:B------:R-:W-:Y:S01]  /*19f0*/  @!P0 SYNCS.ARRIVE.TRANS64.A1T0 RZ, [UR4+0xb8], RZ ;  /* 0x0000b8ffffff89a7 */ /* 0x000fe20008100004 */
[----:B------:R1:W4:Y:S01]  /*1a00*/  SYNCS.PHASECHK.TRANS64.TRYWAIT P0, [UR8+0x40], R2 ;  /* 0x00004002ff0075a7 */ /* 0x0003220008001108 */
[----:B------:R-:W-:Y:S05]  /*1a10*/  BRA.U !UP0, `(.L_x_26) ;  /* 0x0000000108ac7547 */ /* 0x000fea000b800000 */
[----:B------:R-:W-:Y:S01]  /*1a20*/  UIADD3 UR21, UPT, UPT, UR7, UR24, URZ ;  /* 0x0000001807157290 */ /* 0x000fe2000fffe0ff */
[----:B------:R-:W-:-:S11]  /*1a30*/  UMOV UR25, UR6 ;  /* 0x0000000600197c82 */ /* 0x000fd60008000000 */
.L_x_31:
[----:B-1----:R-:W-:Y:S01]  /*1a40*/  ULEA UR17, UR25, UR4, 0x3 ;  /* 0x0000000419117291 */ /* 0x002fe2000f8e18ff */
[----:B----4-:R-:W-:Y:S01]  /*1a50*/  @!P5 MOV R3, 0x6000 ;  /* 0x000060000003d802 */ /* 0x010fe20000000f00 */
[----:B----4-:R-:W-:Y:S10]  /*1a60*/  @P0 BRA `(.L_x_27) ;  /* 0x00000000000c0947 */ /* 0x010ff40003800000 */
[----:B------:R-:W-:-:S04]  /*1a70*/  SHF.L.U32 R4, R17, 0x1f, RZ ;  /* 0x0000001f11047819 */ /* 0x000fc800000006ff */
[----:B------:R-:W4:Y:S02]  /*1a80*/  SYNCS.PHASECHK.TRANS64.TRYWAIT P0, [UR17+0x40], R4 ;  /* 0x00004004ff0075a7 */ /* 0x000f240008001111 */
[----:B----4-:R-:W-:Y:S05]  /*1a90*/  @!P0 BRA `(.L_x_28) ;  /* 0x0000005c00588947 */ /* 0x010fea0003800000 */
.L_x_27:
[----:B------:R4:W-:Y:S01]  /*1aa0*/  @!P5 SYNCS.ARRIVE.TRANS64 RZ, [UR17], R3 ;  /* 0x00000003ffffd9a7 */ /* 0x0009e20008000011 */
[----:B------:R-:W-:Y:S04]  /*1ab0*/  BSSY.RECONVERGENT B0, `(.L_x_29) ;  /* 0x0000003000007945 */ /* 0x000fe80003800200 */
[----:B------:R-:W-:Y:S05]  /*1ac0*/  @P4 BRA `(.L_x_30) ;  /* 0x0000000000044947 */ /* 0x000fea0003800000 */
[----:B------:R-:W-:Y:S05]  /*1ad0*/  BPT.TRAP 0x1 ;  /* 0x000000040000795c */ /* 0x000fea0000300000 */
.L_x_30:
[----:B------:R-:W-:Y:S05]  /*1ae0*/  BSYNC.RECONVERGENT B0 ;  /* 0x0000000000007941 */ /* 0x000fea0003800200 */
.L_x_29:
        /* <DEDUP_REMOVED lines=10> */
[----:B------:R-:W-:Y:S01]  /*1b90*/  UIADD3 UR16, UPT, UPT, UR16, 0x6400, URZ ;  /* 0x0000640010107890 */ /* 0x000fe2000fffe0ff */
[----:B-1----:R-:W-:Y:S01]  /*1ba0*/  SHF.L.U32 R2, R17, 0x1f, RZ ;  /* 0x0000001f11027819 */ /* 0x002fe200000006ff */
[----:B------:R-:W-:Y:S02]  /*1bb0*/  UIADD3.X UR31, UPT, UPT, URZ, UR23, URZ, UP1, !UPT ;  /* 0x00000017ff1f7290 */ /* 0x000fe40008ffe4ff */
[----:B------:R-:W-:Y:S01]  /*1bc0*/  UIADD3.X UR29, UPT, UPT, URZ, UR23, URZ, UP0, !UPT ;  /* 0x00000017ff1d7290 */ /* 0x000fe200087fe4ff */
[----:B------:R1:W1:Y:S01]  /*1bd0*/  SYNCS.PHASECHK.TRANS64.TRYWAIT P0, [UR8+0x40], R2 ;  /* 0x00004002ff0075a7 */ /* 0x0002620008001108 */
[----:B------:R-:W-:Y:S01]  /*1be0*/  ULEA UR8, UR25, UR4, 0xd ;  /* 0x0000000419087291 */ /* 0x000fe2000f8e68ff */
[----:B------:R-:W-:Y:S01]  /*1bf0*/  UMOV UR26, 0x0 ;  /* 0x00000000001a7882 */ /* 0x000fe20000000000 */
[----:B------:R-:W-:-:S02]  /*1c00*/  UMOV UR27, 0x10000000 ;  /* 0x10000000001b7882 */ /* 0x000fc40000000000 */
[----:B------:R-:W-:Y:S01]  /*1c10*/  UIADD3 UR8, UPT, UPT, UR8, 0x26400, URZ ;  /* 0x0002640008087890 */ /* 0x000fe2000fffe0ff */
[----:B------:R-:W-:Y:S01]  /*1c20*/  UMOV UR19, UR35 ;  /* 0x0000002300137c82 */ /* 0x000fe20008000000 */
[----:B------:R-:W-:Y:S01]  /*1c30*/  UMOV UR20, UR36 ;  /* 0x0000002400147c82 */ /* 0x000fe20008000000 */
[----:B------:R-:W-:Y:S01]  /*1c40*/  UMOV UR12, UR36 ;  /* 0x00000024000c7c82 */ /* 0x000fe20008000000 */
[----:B------:R-:W-:Y:S01]  /*1c50*/  UMOV UR9, UR17 ;  /* 0x0000001100097c82 */ /* 0x000fe20008000000 */
[----:B------:R-:W-:Y:S01]  /*1c60*/  UMOV UR10, UR18 ;  /* 0x00000012000a7c82 */ /* 0x000fe20008000000 */
[----:B------:R1:W-:Y:S01]  /*1c70*/  UTMALDG.3D [UR16], [UR30], desc[UR26] ;  /* 0x00001a101e0075b4 */ /* 0x0003e20008011000 */
[----:B------:R-:W-:Y:S01]  /*1c80*/  UIADD3 UR24, UPT, UPT, UR24, 0x1, URZ ;  /* 0x0000000118187890 */ /* 0x000fe2000fffe0ff */
[----:B------:R-:W-:-:S03]  /*1c90*/  UMOV UR25, UR6 ;  /* 0x0000000600197c82 */ /* 0x000fc60008000000 */
[----:B------:R-:W-:Y:S01]  /*1ca0*/  UISETP.NE.AND UP0, UPT, UR24, UR21, UPT ;  /* 0x000000151800728c */ /* 0x000fe2000bf05270 */
[----:B------:R1:W-:Y:S08]  /*1cb0*/  UTMALDG.3D [UR8], [UR28], desc[UR26] ;  /* 0x00001a081c0075b4 */ /* 0x0003f00008011000 */
[----:B------:R-:W-:Y:S05]  /*1cc0*/  BRA.U UP0, `(.L_x_31) ;  /* 0xfffffffd005c7547 */ /* 0x000fea000b83ffff */
.L_x_26:
[C---:B-1----:R-:W-:Y:S01]  /*1cd0*/  LEA R2, R16.reuse, UR4, 0x3 ;  /* 0x0000000410027c11 */ /* 0x042fe2000f8e18ff */
[----:B------:R-:W-:Y:S01]  /*1ce0*/  NOP ;  /* 0x0000000000007918 */ /* 0x000fe20000000000 */
[----:B----4-:R-:W-:Y:S02]  /*1cf0*/  SHF.L.U32 R3, R13, 0x1f, RZ ;  /* 0x0000001f0d037819 */ /* 0x010fe400000006ff */
[----:B------:R-:W-:Y:S02]  /*1d00*/  LEA R4, R16, UR4, 0x4 ;  /* 0x0000000410047c11 */ /* 0x000fe4000f8e20ff */
[----:B------:R-:W1:Y:S02]  /*1d10*/  SYNCS.PHASECHK.TRANS64.TRYWAIT P0, [R2+URZ+0xc0], R3 ;  /* 0x0000c003020075a7 */ /* 0x000e6400080011ff */
[----:B-1----:R-:W-:Y:S05]  /*1d20*/  @!P0 BRA `(.L_x_32) ;  /* 0x0000005800cc8947 */ /* 0x002fea0003800000 */
.L_x_123:
[----:B------:R-:W4:Y:S01]  /*1d30*/  LDS.128 R4, [R4+0x150] ;  /* 0x0001500004047984 */ /* 0x000f220000000c00 */
[----:B---3--:R-:W-:Y:S01]  /*1d40*/  ISETP.GE.AND P0, PT, R40, 0x1, PT ;  /* 0x000000012800780c */ /* 0x008fe20003f06270 */
[----:B-1----:R-:W-:Y:S01]  /*1d50*/  VIADD R2, R2, 0xd0 ;  /* 0x000000d002027836 */ /* 0x002fe20000000000 */
[----:B------:R-:W-:Y:S01]  /*1d60*/  @!PT LDS RZ, [RZ] ;  /* 0x00000000fffff984 */ /* 0x000fe20000000800 */
[----:B------:R-:W-:Y:S01]  /*1d70*/  @!PT LDS RZ, [RZ] ;  /* 0x00000000fffff984 */ /* 0x000fe20000000800 */
[----:B------:R-:W-:Y:S01]  /*1d80*/  @!PT LDS RZ, [RZ] ;  /* 0x00000000fffff984 */ /* 0x000fe20000000800 */
[----:B------:R-:W-:Y:S01]  /*1d90*/  @!PT LDS RZ, [RZ] ;  /* 0x00000000fffff984 */ /* 0x000fe20000000800 */
[----:B------:R1:W-:Y:S06]  /*1da0*/  MEMBAR.ALL.CTA ;  /* 0x0000000000007992 */ /* 0x0003ec0000008000 */
[----:B-1----:R-:W1:Y:S01]  /*1db0*/  FENCE.VIEW.ASYNC.S ;  /* 0x00000000000073c6 */ /* 0x002e620000000000 */
[----:B------:R-:W-:-:S04]  /*1dc0*/  PRMT R2, RZ, 0x654, R2 ;  /* 0x00000654ff027816 */ /* 0x000fc80000000002 */
[----:B-1----:R1:W-:Y:S01]  /*1dd0*/  SYNCS.ARRIVE.TRANS64.RED.A1T0 RZ, [R2+URZ], RZ ;  /* 0x000000ff02ff79a7 */ /* 0x0023e200081004ff */
[----:B----4-:R-:W-:-:S13]  /*1de0*/  LOP3.LUT P2, RZ, R6, 0x1, RZ, 0xc0, !PT ;  /* 0x0000000106ff7812 */ /* 0x010fda000784c0ff */
[----:B------:R-:W-:Y:S01]  /*1df0*/  @P2 SHF.R.U32.HI R3, RZ, 0x10, R5 ;  /* 0x00000010ff032819 */ /* 0x000fe20000011605 */
[----:B------:R-:W-:Y:S01]  /*1e00*/  VOTEU.ANY UP0, P2 ;  /* 0x0000000000ff7886 */ /* 0x000fe20001000100 */
[----:B------:R-:W-:Y:S02]  /*1e10*/  @P2 MOV R10, R4 ;  /* 0x00000004000a2202 */ /* 0x000fe40000000f00 */
[----:B------:R-:W-:Y:S02]  /*1e20*/  @P2 R2UR.BROADCAST UR8, R3 ;  /* 0x00000000030822ca */ /* 0x000fe400008e0000 */
[----:B------:R-:W-:-:S11]  /*1e30*/  @P2 LOP3.LUT R9, R5, 0xffff, RZ, 0xc0, !PT ;  /* 0x0000ffff05092812 */ /* 0x000fd600078ec0ff */
[----:B------:R-:W-:Y:S01]  /*1e40*/  @UP0 UMOV UR36, UR8 ;  /* 0x0000000800240c82 */ /* 0x000fe20008000000 */
[----:B-1----:R-:W-:Y:S05]  /*1e50*/  @!P0 BRA `(.L_x_33) ;  /* 0x0000000000b88947 */ /* 0x002fea0003800000 */
[----:B------:R-:W2:Y:S01]  /*1e60*/  LDC.64 R4, c[0x0][0xb18] ;  /* 0x0002c600ff047b82 */ /* 0x000ea20000000a00 */
[----:B------:R-:W-:-:S07]  /*1e70*/  ISETP.NE.AND P3, PT, R40, 0x1, PT ;  /* 0x000000012800780c */ /* 0x000fce0003f65270 */
[----:B------:R-:W1:Y:S08]  /*1e80*/  LDC.64 R6, c[0x0][0xb10] ;  /* 0x0002c400ff067b82 */ /* 0x000e700000000a00 */
[----:B------:R-:W3:Y:S08]  /*1e90*/  LDC R14, c[0x0][0xb20] ;  /* 0x0002c800ff0e7b82 */ /* 0x000ef00000000800 */
[----:B------:R-:W4:Y:S01]  /*1ea0*/  LDC R15, c[0x0][0xb0c] ;  /* 0x0002c300ff0f7b82 */ /* 0x000f220000000800 */
[----:B--2---:R-:W-:Y:S01]  /*1eb0*/  IMAD.HI.U32 R19, R0, R5, RZ ;  /* 0x0000000500137227 */ /* 0x004fe200078e00ff */
[----:B------:R-:W-:-:S03]  /*1ec0*/  ISETP.NE.AND P0, PT, R4, 0x1, PT ;  /* 0x000000010400780c */ /* 0x000fc60003f05270 */
[----:B------:R-:W-:-:S03]  /*1ed0*/  IMAD.HI.U32 R5, R9, R5, RZ ;  /* 0x0000000509057227 */ /* 0x000fc600078e00ff */
[----:B------:R-:W2:Y:S01]  /*1ee0*/  LDC.64 R2, c[0x0][0xb28] ;  /* 0x0002ca00ff027b82 */ /* 0x000ea20000000a00 */
[----:B-1----:R-:W-:-:S04]  /*1ef0*/  IMAD.HI.U32 R20, R8, R6, RZ ;  /* 0x0000000608147227 */ /* 0x002fc800078e00ff */
[----:B------:R-:W-:Y:S01]  /*1f00*/  IMAD.HI.U32 R21, R10, R6, RZ ;  /* 0x000000060a157227 */ /* 0x000fe200078e00ff */
[----:B------:R-:W-:Y:S02]  /*1f10*/  SHF.R.U32.HI R20, RZ, R7, R20 ;  /* 0x00000007ff147219 */ /* 0x000fe40000011614 */
[-C--:B---3--:R-:W-:Y:S02]  /*1f20*/  SHF.R.U32.HI R19, RZ, R14.reuse, R19 ;  /* 0x0000000eff137219 */ /* 0x088fe40000011613 */
[----:B------:R-:W-:Y:S02]  /*1f30*/  SHF.R.U32.HI R5, RZ, R14, R5 ;  /* 0x0000000eff057219 */ /* 0x000fe40000011605 */
[----:B------:R-:W-:Y:S02]  /*1f40*/  SEL R19, R0, R19, !P0 ;  /* 0x0000001300137207 */ /* 0x000fe40004000000 */
[----:B------:R-:W-:Y:S02]  /*1f50*/  SHF.R.U32.HI R21, RZ, R7, R21 ;  /* 0x00000007ff157219 */ /* 0x000fe40000011615 */
[----:B----4-:R-:W-:-:S02]  /*1f60*/  ISETP.NE.AND P1, PT, R15, 0x1, PT ;  /* 0x000000010f00780c */ /* 0x010fc40003f25270 */
[----:B------:R-:W-:Y:S02]  /*1f70*/  SEL R5, R9, R5, !P0 ;  /* 0x0000000509057207 */ /* 0x000fe40004000000 */
[----:B------:R-:W-:Y:S02]  /*1f80*/  SEL R20, R8, R20, !P1 ;  /* 0x0000001408147207 */ /* 0x000fe40004800000 */
[----:B------:R-:W-:Y:S01]  /*1f90*/  SEL R21, R10, R21, !P1 ;  /* 0x000000150a157207 */ /* 0x000fe20004800000 */
[----:B--2---:R-:W-:-:S04]  /*1fa0*/  IMAD.HI.U32 R18, R19, R2, RZ ;  /* 0x0000000213127227 */ /* 0x004fc800078e00ff */
        /* <DEDUP_REMOVED lines=10> */
[----:B------:R-:W-:-:S04]  /*2050*/  @!P0 IMAD.HI.U32 R7, R21, R2, RZ ;  /* 0x0000000215078227 */ /* 0x000fc800078e00ff */
[----:B------:R-:W-:Y:S01]  /*2060*/  IMAD.MOV R2, RZ, RZ, -R6 ;  /* 0x000000ffff027224 */ /* 0x000fe200078e0a06 */
[----:B------:R-:W-:Y:S02]  /*2070*/  @!P0 SHF.R.U32.HI R3, RZ, R3, R7 ;  /* 0x00000003ff038219 */ /* 0x000fe40000011607 */
[----:B------:R-:W-:Y:S01]  /*2080*/  IADD3 R7, PT, PT, -R5, RZ, RZ ;  /* 0x000000ff05077210 */ /* 0x000fe20007ffe1ff */
[----:B------:R-:W-:Y:S01]  /*2090*/  IMAD R2, R40, R2, R5 ;  /* 0x0000000228027224 */ /* 0x000fe200078e0205 */
        /* <DEDUP_REMOVED lines=10> */
.L_x_33:
[----:B------:R-:W1:Y:S02]  /*2140*/  LDCU UR8, c[0x0][0xb30] ;  /* 0x00016600ff0877ac */ /* 0x000e640008000800 */
[----:B-1----:R-:W-:-:S09]  /*2150*/  UISETP.NE.AND UP0, UPT, UR8, 0x1, UPT ;  /* 0x000000010800788c */ /* 0x002fd2000bf05270 */
[----:B------:R-:W-:Y:S05]  /*2160*/  BRA.U UP0, `(.L_x_34) ;  /* 0x0000000100407547 */ /* 0x000fea000b800000 */
[----:B------:R-:W1:Y:S08]  /*2170*/  LDC.64 R4, c[0x0][0xb10] ;  /* 0x0002c400ff047b82 */ /* 0x000e700000000a00 */
[----:B------:R-:W3:Y:S08]  /*2180*/  LDC.64 R2, c[0x0][0xb18] ;  /* 0x0002c600ff027b82 */ /* 0x000ef00000000a00 */
[----:B------:R-:W4:Y:S08]  /*2190*/  LDC R6, c[0x0][0xb20] ;  /* 0x0002c800ff067b82 */ /* 0x000f300000000800 */
[----:B------:R-:W2:Y:S01]  /*21a0*/  LDC R7, c[0x0][0xb0c] ;  /* 0x0002c300ff077b82 */ /* 0x000ea20000000800 */
[----:B-1----:R-:W-:-:S05]  /*21b0*/  IMAD.HI.U32 R4, R10, R4, RZ ;  /* 0x000000040a047227 */ /* 0x002fca00078e00ff */
[----:B------:R-:W-:Y:S01]  /*21c0*/  SHF.R.U32.HI R4, RZ, R5, R4 ;  /* 0x00000005ff047219 */ /* 0x000fe20000011604 */
[----:B---3--:R-:W-:Y:S01]  /*21d0*/  IMAD.HI.U32 R3, R9, R3, RZ ;  /* 0x0000000309037227 */ /* 0x008fe200078e00ff */
[----:B------:R-:W-:-:S04]  /*21e0*/  ISETP.NE.AND P0, PT, R2, 0x1, PT ;  /* 0x000000010200780c */ /* 0x000fc80003f05270 */
[----:B----4-:R-:W-:-:S04]  /*21f0*/  SHF.R.U32.HI R3, RZ, R6, R3 ;  /* 0x00000006ff037219 */ /* 0x010fc80000011603 */
[----:B------:R-:W-:Y:S02]  /*2200*/  SEL R3, R9, R3, !P0 ;  /* 0x0000000309037207 */ /* 0x000fe40004000000 */
[----:B--2---:R-:W-:-:S04]  /*2210*/  ISETP.NE.AND P1, PT, R7, 0x1, PT ;  /* 0x000000010700780c */ /* 0x004fc80003f25270 */
[----:B------:R-:W-:-:S05]  /*2220*/  SEL R4, R10, R4, !P1 ;  /* 0x000000040a047207 */ /* 0x000fca0004800000 */
[----:B------:R-:W-:Y:S02]  /*2230*/  IMAD.IADD R5, R3, 0x1, -R4 ;  /* 0x0000000103057824 */ /* 0x000fe400078e0a04 */
[----:B------:R-:W-:Y:S02]  /*2240*/  IMAD.IADD R3, R4, 0x1, -R3 ;  /* 0x0000000104037824 */ /* 0x000fe400078e0a03 */
[----:B------:R-:W-:Y:S02]  /*2250*/  IMAD R10, R5, R7, R10 ;  /* 0x00000007050a7224 */ /* 0x000fe400078e020a */
[----:B------:R-:W-:-:S07]  /*2260*/  IMAD R9, R3, R2, R9 ;  /* 0x0000000203097224 */ /* 0x000fce00078e0209 */
.L_x_34:
[----:B------:R-:W-:Y:S01]  /*2270*/  VIADD R16, R16, 0x1 ;  /* 0x0000000110107836 */ /* 0x000fe20000000000 */
[----:B------:R-:W-:Y:S01]  /*2280*/  UPLOP3.LUT UP3, UPT, UPT, UPT, UPT, 0x80, 0x8 ;  /* 0x000000000008789c */ /* 0x000fe20003f6f070 */
[----:B------:R-:W-:Y:S02]  /*2290*/  IMAD.IADD R15, R10, 0x1, R91 ;  /* 0x000000010a0f7824 */ /* 0x000fe400078e025b */
[----:B------:R-:W-:Y:S01]  /*22a0*/  IMAD.IADD R14, R9, 0x1, R90 ;  /* 0x00000001090e7824 */ /* 0x000fe200078e025a */
[----:B------:R-:W-:-:S04]  /*22b0*/  ISETP.NE.AND P0, PT, R16, 0x2, PT ;  /* 0x000000021000780c */ /* 0x000fc80003f05270 */
[----:B------:R-:W-:Y:S02]  /*22c0*/  SEL R2, RZ, 0x1, P0 ;  /* 0x00000001ff027807 */ /* 0x000fe40000000000 */
[----:B------:R-:W-:Y:S02]  /*22d0*/  SEL R16, R16, RZ, P0 ;  /* 0x000000ff10107207 */ /* 0x000fe40000000000 */
[----:B------:R-:W-:Y:S01]  /*22e0*/  LOP3.LUT R13, R13, R2, RZ, 0x3c, !PT ;  /* 0x000000020d0d7212 */ /* 0x000fe200078e3cff */
[----:B------:R-:W-:Y:S06]  /*22f0*/  @P2 BRA `(.L_x_35) ;  /* 0xfffffff000942947 */ /* 0x000fec000383ffff */
[----:B------:R-:W-:Y:S01]  /*2300*/  UIADD3 UR4, UPT, UPT, UR4, 0x40, URZ ;  /* 0x0000004004047890 */ /* 0x000fe2000fffe0ff */
[----:B------:R-:W-:-:S03]  /*2310*/  SHF.L.U32 R2, R17, 0x1f, RZ ;  /* 0x0000001f11027819 */ /* 0x000fc600000006ff */
[----:B------:R-:W-:-:S09]  /*2320*/  ULEA UR5, UR6, UR4, 0x3 ;  /* 0x0000000406057291 */ /* 0x000fd2000f8e18ff */
[----:B------:R-:W1:Y:S02]  /*2330*/  SYNCS.PHASECHK.TRANS64.TRYWAIT P0, [UR5], R2 ;  /* 0x00000002ff0075a7 */ /* 0x000e640008001105 */
[----:B-1----:R-:W-:Y:S05]  /*2340*/  @!P0 BRA `(.L_x_36) ;  /* 0x0000005400588947 */ /* 0x002fea0003800000 */
.L_x_125:
[----:B------:R-:W-:-:S04]  /*2350*/  UIADD3 UR6, UPT, UPT, UR6, 0x1, URZ ;  /* 0x0000000106067890 */ /* 0x000fc8000fffe0ff */
[----:B------:R-:W-:-:S04]  /*2360*/  UISETP.NE.AND UP0, UPT, UR6, 0x8, UPT ;  /* 0x000000080600788c */ /* 0x000fc8000bf05270 */
[----:B------:R-:W-:Y:S02]  /*2370*/  USEL UR7, URZ, 0x1, UP0 ;  /* 0x00000001ff077887 */ /* 0x000fe40008000000 */
[----:B------:R-:W-:-:S04]  /*2380*/  USEL UR6, UR6, URZ, UP0 ;  /* 0x000000ff06067287 */ /* 0x000fc80008000000 */
[----:B------:R-:W-:Y:S01]  /*2390*/  ULEA UR5, UR6, UR4, 0x3 ;  /* 0x0000000406057291 */ /* 0x000fe2000f8e18ff */
[----:B-1----:R-:W-:-:S04]  /*23a0*/  LOP3.LUT R2, R17, UR7, RZ, 0x3c, !PT ;  /* 0x0000000711027c12 */ /* 0x002fc8000f8e3cff */
[----:B------:R-:W-:-:S04]  /*23b0*/  SHF.L.U32 R3, R2, 0x1f, RZ ;  /* 0x0000001f02037819 */ /* 0x000fc800000006ff */
[----:B------:R-:W1:Y:S02]  /*23c0*/  SYNCS.PHASECHK.TRANS64.TRYWAIT P0, [UR5], R3 ;  /* 0x00000003ff0075a7 */ /* 0x000e640008001105 */
[----:B-1----:R-:W-:Y:S05]  /*23d0*/  @!P0 BRA `(.L_x_37) ;  /* 0x00000054004c8947 */ /* 0x002fea0003800000 */
.L_x_127:
[----:B------:R-:W-:-:S04]  /*23e0*/  UIADD3 UR6, UPT, UPT, UR6, 0x1, URZ ;  /* 0x0000000106067890 */ /* 0x000fc8000fffe0ff */
[----:B------:R-:W-:-:S04]  /*23f0*/  UISETP.NE.AND UP0, UPT, UR6, 0x8, UPT ;  /* 0x000000080600788c */ /* 0x000fc8000bf05270 */
[----:B------:R-:W-:Y:S02]  /*2400*/  USEL UR7, URZ, 0x1, UP0 ;  /* 0x00000001ff077887 */ /* 0x000fe40008000000 */
[----:B------:R-:W-:-:S04]  /*2410*/  USEL UR6, UR6, URZ, UP0 ;  /* 0x000000ff06067287 */ /* 0x000fc80008000000 */
[----:B------:R-:W-:Y:S01]  /*2420*/  ULEA UR5, UR6, UR4, 0x3 ;  /* 0x0000000406057291 */ /* 0x000fe2000f8e18ff */
[----:B------:R-:W-:-:S04]  /*2430*/  LOP3.LUT R2, R2, UR7, RZ, 0x3c, !PT ;  /* 0x0000000702027c12 */ /* 0x000fc8000f8e3cff */
[----:B-1----:R-:W-:-:S04]  /*2440*/  SHF.L.U32 R3, R2, 0x1f, RZ ;  /* 0x0000001f02037819 */ /* 0x002fc800000006ff */
[----:B------:R-:W1:Y:S02]  /*2450*/  SYNCS.PHASECHK.TRANS64.TRYWAIT P0, [UR5], R3 ;  /* 0x00000003ff0075a7 */ /* 0x000e640008001105 */
[----:B-1----:R-:W-:Y:S05]  /*2460*/  @!P0 BRA `(.L_x_38) ;  /* 0x0000005400408947 */ /* 0x002fea0003800000 */
.L_x_129:
        /* <DEDUP_REMOVED lines=9> */
.L_x_131:
        /* <DEDUP_REMOVED lines=9> */
.L_x_133:
        /* <DEDUP_REMOVED lines=9> */
.L_x_135:
        /* <DEDUP_REMOVED lines=9> */
.L_x_137:
[----:B------:R-:W-:-:S04]  /*26b0*/  UIADD3 UR6, UPT, UPT, UR6, 0x1, URZ ;  /* 0x0000000106067890 */ /* 0x000fc8000fffe0ff */
[----:B------:R-:W-:-:S04]  /*26c0*/  UISETP.NE.AND UP0, UPT, UR6, 0x8, UPT ;  /* 0x000000080600788c */ /* 0x000fc8000bf05270 */
[----:B------:R-:W-:Y:S02]  /*26d0*/  USEL UR5, URZ, 0x1, UP0 ;  /* 0x00000001ff057887 */ /* 0x000fe40008000000 */
[----:B------:R-:W-:-:S04]  /*26e0*/  USEL UR6, UR6, URZ, UP0 ;  /* 0x000000ff06067287 */ /* 0x000fc80008000000 */
[----:B------:R-:W-:Y:S01]  /*26f0*/  ULEA UR6, UR6, UR4, 0x3 ;  /* 0x0000000406067291 */ /* 0x000fe2000f8e18ff */
[----:B------:R-:W-:-:S04]  /*2700*/  LOP3.LUT R2, R2, UR5, RZ, 0x3c, !PT ;  /* 0x0000000502027c12 */ /* 0x000fc8000f8e3cff */
[----:B------:R-:W-:Y:S01]  /*2710*/  SHF.L.U32 R2, R2, 0x1f, RZ ;  /* 0x0000001f02027819 */ /* 0x000fe200000006ff */
[----:B-12---:R-:W-:-:S07]  /*2720*/  IMAD.U32 R0, RZ, RZ, UR6 ;  /* 0x00000006ff007e24 */ /* 0x006fce000f8e00ff */
.L_x_43:
[----:B-1----:R1:W2:Y:S02]  /*2730*/  SYNCS.PHASECHK.TRANS64.TRYWAIT P0, [R0+URZ], R2 ;  /* 0x00000002000075a7 */ /* 0x0022a400080011ff */
[----:B--2---:R-:W-:Y:S05]  /*2740*/  @!P0 NANOSLEEP.SYNCS 0x989680 ;  /* 0x009896800000895d */ /* 0x004fea0003900000 */
[----:B------:R-:W2:Y:S02]  /*2750*/  @!P0 SYNCS.PHASECHK.TRANS64 P0, [R0+URZ], R2 ;  /* 0x00000002000085a7 */ /* 0x000ea400080010ff */
[----:B--2---:R-:W-:Y:S05]  /*2760*/  @P0 EXIT ;  /* 0x000000000000094d */ /* 0x004fea0003800000 */
[----:B------:R-:W-:Y:S05]  /*2770*/  BRA `(.L_x_43) ;  /* 0xfffffffc00ec7947 */ /* 0x000fea000383ffff */
.L_x_17:
[----:B------:R-:W-:-:S04]  /*2780*/  UISETP.NE.AND UP1, UPT, UR37, URZ, UPT ;  /* 0x000000ff2500728c */ /* 0x000fc8000bf25270 */
[----:B------:R-:W-:-:S09]  /*2790*/  UISETP.NE.OR UP1, UPT, UR8, 0x1, UP1 ;  /* 0x000000010800788c */ /* 0x000fd20008f25670 */
[----:B------:R-:W-:Y:S05]  /*27a0*/  BRA.U UP1, `(.L_x_44) ;  /* 0x0000000501487547 */ /* 0x000fea000b800000 */
[----:B------:R-:W-:Y:S01]  /*27b0*/  ISETP.NE.AND P2, PT, R2, RZ, PT ;  /* 0x000000ff0200720c */ /* 0x000fe20003f45270 */
[----:B------:R-:W-:Y:S01]  /*27c0*/  IMAD.MOV.U32 R12, RZ, RZ, 0x1 ;  /* 0x00000001ff0c7424 */ /* 0x000fe200078e00ff */
[----:B------:R-:W-:Y:S02]  /*27d0*/  CS2R R10, SRZ ;  /* 0x00000000000a7805 */ /* 0x000fe4000001ff00 */
[----:B------:R-:W-:Y:S01]  /*27e0*/  CS2R R8, SRZ ;  /* 0x0000000000087805 */ /* 0x000fe2000001ff00 */
[----:B------:R-:W-:Y:S01]  /*27f0*/  UMOV UR4, 0x400 ;  /* 0x0000040000047882 */ /* 0x000fe20000000000 */
[----:B------:R-:W-:Y:S01]  /*2800*/  UMOV UR6, URZ ;  /* 0x000000ff00067c82 */ /* 0x000fe20008000000 */
[----:B------:R-:W-:-:S12]  /*2810*/  ULEA UR37, UR37, UR4, 0x18 ;  /* 0x0000000425257291 */ /* 0x000fd8000f8ec0ff */
.L_x_48:
[----:B------:R-:W-:Y:S02]  /*2820*/  LEA R0, R8, UR37, 0x3 ;  /* 0x0000002508007c11 */ /* 0x000fe4000f8e18ff */
[----:B------:R-:W-:-:S03]  /*2830*/  SHF.L.U32 R4, R9, 0x1f, RZ ;  /* 0x0000001f09047819 */ /* 0x000fc600000006ff */
[----:B------:R-:W-:Y:S01]  /*2840*/  VIADD R5, R0, 0x130 ;  /* 0x0000013000057836 */ /* 0x000fe20000000000 */
[----:B------:R-:W1:Y:S02]  /*2850*/  SYNCS.PHASECHK.TRANS64.TRYWAIT P0, [R0+URZ+0x120], R4 ;  /* 0x00012004000075a7 */ /* 0x000e6400080011ff */
[----:B-1----:R-:W-:Y:S05]  /*2860*/  @!P0 BRA `(.L_x_45) ;  /* 0x0000005000b88947 */ /* 0x002fea0003800000 */
.L_x_138:
[----:B------:R-:W-:Y:S01]  /*2870*/  ULEA UR5, UR6, UR37, 0x3 ;  /* 0x0000002506057291 */ /* 0x000fe2000f8e18ff */
[----:B-1----:R-:W-:Y:S01]  /*2880*/  PRMT R0, RZ, 0x654, R5 ;  /* 0x00000654ff007816 */ /* 0x002fe20000000005 */
[----:B------:R-:W-:Y:S01]  /*2890*/  @!P2 IMAD.MOV.U32 R4, RZ, RZ, 0x10 ;  /* 0x00000010ff04a424 */ /* 0x000fe200078e00ff */
[----:B------:R-:W-:Y:S01]  /*28a0*/  SHF.L.U32 R5, R12, 0x1f, RZ ;  /* 0x0000001f0c057819 */ /* 0x000fe200000006ff */
[----:B------:R-:W-:Y:S01]  /*28b0*/  UIADD3 UR4, UPT, UPT, UR5, 0xc0, URZ ;  /* 0x000000c005047890 */ /* 0x000fe2000fffe0ff */
[----:B------:R1:W-:Y:S05]  /*28c0*/  SYNCS.ARRIVE.TRANS64.RED.A1T0 RZ, [R0+URZ], RZ ;  /* 0x000000ff00ff79a7 */ /* 0x0003ea00081004ff */
[----:B------:R-:W-:Y:S01]  /*28d0*/  IMAD.U32 R6, RZ, RZ, UR4 ;  /* 0x00000004ff067e24 */ /* 0x000fe2000f8e00ff */
[----:B------:R-:W2:Y:S04]  /*28e0*/  SYNCS.PHASECHK.TRANS64.TRYWAIT P0, [UR5+0xd0], R5 ;  /* 0x0000d005ff0075a7 */ /* 0x000ea80008001105 */
[----:B------:R-:W-:Y:S01]  /*28f0*/  PRMT R6, R2, 0x654, R6 ;  /* 0x0000065402067816 */ /* 0x000fe20000000006 */
[----:B-12---:R-:W-:Y:S06]  /*2900*/  @!P0 BRA `(.L_x_46) ;  /* 0x0000005000a48947 */ /* 0x006fec0003800000 */
.L_x_140:
[----:B------:R-:W-:Y:S01]  /*2910*/  ULEA UR4, UR6, UR37, 0x4 ;  /* 0x0000002506047291 */ /* 0x000fe2000f8e20ff */
[----:B------:R-:W-:Y:S01]  /*2920*/  SEL R3, R6, R3, !P2 ;  /* 0x0000000306037207 */ /* 0x000fe20005000000 */
[----:B------:R-:W-:Y:S01]  /*2930*/  UIADD3 UR5, UPT, UPT, UR5, 0xc0, URZ ;  /* 0x000000c005057890 */ /* 0x000fe2000fffe0ff */
[----:B-1----:R-:W-:Y:S01]  /*2940*/  LEA R0, R11, UR37, 0x3 ;  /* 0x000000250b007c11 */ /* 0x002fe2000f8e18ff */
[----:B------:R-:W-:Y:S01]  /*2950*/  UIADD3 UR4, UPT, UPT, UR4, 0x150, URZ ;  /* 0x0000015004047890 */ /* 0x000fe2000fffe0ff */
[----:B------:R1:W-:Y:S01]  /*2960*/  @!P2 SYNCS.ARRIVE.TRANS64.RED RZ, [R3+URZ], R4 ;  /* 0x0000000403ffa9a7 */ /* 0x0003e200080004ff */
[----:B------:R-:W-:Y:S01]  /*2970*/  UIADD3 UR6, UPT, UPT, UR6, 0x1, URZ ;  /* 0x0000000106067890 */ /* 0x000fe2000fffe0ff */
[----:B------:R-:W-:-:S03]  /*2980*/  VIADD R8, R8, 0x1 ;  /* 0x0000000108087836 */ /* 0x000fc60000000000 */
[----:B------:R-:W-:Y:S02]  /*2990*/  UISETP.NE.AND UP0, UPT, UR6, 0x2, UPT ;  /* 0x000000020600788c */ /* 0x000fe4000bf05270 */
[----:B------:R-:W-:Y:S01]  /*29a0*/  ISETP.NE.AND P0, PT, R8, 0x2, PT ;  /* 0x000000020800780c */ /* 0x000fe20003f05270 */
[----:B------:R-:W-:Y:S06]  /*29b0*/  UGETNEXTWORKID.BROADCAST [UR4], [UR5] ;  /* 0x00000000040073ca */ /* 0x000fec0008000100 */
[----:B------:R-:W-:Y:S02]  /*29c0*/  USEL UR4, URZ, 0x1, UP0 ;  /* 0x00000001ff047887 */ /* 0x000fe40008000000 */
[----:B------:R-:W-:-:S04]  /*29d0*/  USEL UR6, UR6, URZ, UP0 ;  /* 0x000000ff06067287 */ /* 0x000fc80008000000 */
[----:B------:R-:W-:Y:S02]  /*29e0*/  LOP3.LUT R12, R12, UR4, RZ, 0x3c, !PT ;  /* 0x000000040c0c7c12 */ /* 0x000fe4000f8e3cff */
[----:B-1----:R-:W-:-:S04]  /*29f0*/  SHF.L.U32 R4, R10, 0x1f, RZ ;  /* 0x0000001f0a047819 */ /* 0x002fc800000006ff */
[----:B------:R-:W1:Y:S02]  /*2a00*/  SYNCS.PHASECHK.TRANS64.TRYWAIT P1, [R0+URZ+0xc0], R4 ;  /* 0x0000c004000075a7 */ /* 0x000e6400080211ff */
[----:B-1----:R-:W-:Y:S05]  /*2a10*/  @!P1 BRA `(.L_x_47) ;  /* 0x0000005000789947 */ /* 0x002fea0003800000 */
.L_x_141:
[C---:B-1----:R-:W-:Y:S01]  /*2a20*/  LEA R4, R11.reuse, UR37, 0x4 ;  /* 0x000000250b047c11 */ /* 0x042fe2000f8e20ff */
[----:B------:R-:W-:Y:S01]  /*2a30*/  VIADD R0, R0, 0xd0 ;  /* 0x000000d000007836 */ /* 0x000fe20000000000 */
[----:B------:R-:W-:Y:S01]  /*2a40*/  SEL R8, R8, RZ, P0 ;  /* 0x000000ff08087207 */ /* 0x000fe20000000000 */
[----:B------:R-:W-:-:S03]  /*2a50*/  VIADD R11, R11, 0x1 ;  /* 0x000000010b0b7836 */ /* 0x000fc60000000000 */
[----:B------:R-:W1:Y:S01]  /*2a60*/  LDS.128 R4, [R4+0x150] ;  /* 0x0001500004047984 */ /* 0x000e620000000c00 */
[----:B------:R-:W-:Y:S02]  /*2a70*/  PRMT R0, RZ, 0x654, R0 ;  /* 0x00000654ff007816 */ /* 0x000fe40000000000 */
[C---:B------:R-:W-:Y:S01]  /*2a80*/  ISETP.NE.AND P1, PT, R11.reuse, 0x2, PT ;  /* 0x000000020b00780c */ /* 0x040fe20003f25270 */
[----:B------:R-:W-:Y:S01]  /*2a90*/  @!PT LDS RZ, [RZ] ;  /* 0x00000000fffff984 */ /* 0x000fe20000000800 */
[----:B------:R-:W-:Y:S01]  /*2aa0*/  @!PT LDS RZ, [RZ] ;  /* 0x00000000fffff984 */ /* 0x000fe20000000800 */
[----:B------:R-:W-:Y:S01]  /*2ab0*/  @!PT LDS RZ, [RZ] ;  /* 0x00000000fffff984 */ /* 0x000fe20000000800 */
[----:B------:R-:W-:Y:S01]  /*2ac0*/  @!PT LDS RZ, [RZ] ;  /* 0x00000000fffff984 */ /* 0x000fe20000000800 */
[----:B------:R2:W-:Y:S06]  /*2ad0*/  MEMBAR.ALL.CTA ;  /* 0x0000000000007992 */ /* 0x0005ec0000008000 */
[----:B--2---:R-:W2:Y:S01]  /*2ae0*/  FENCE.VIEW.ASYNC.S ;  /* 0x00000000000073c6 */ /* 0x004ea20000000000 */
[----:B------:R-:W-:Y:S01]  /*2af0*/  SEL R11, R11, RZ, P1 ;  /* 0x000000ff0b0b7207 */ /* 0x000fe20000800000 */
[----:B--2---:R2:W-:Y:S01]  /*2b00*/  SYNCS.ARRIVE.TRANS64.RED.A1T0 RZ, [R0+URZ], RZ ;  /* 0x000000ff00ff79a7 */ /* 0x0045e200081004ff */
[----:B-1----:R-:W-:-:S02]  /*2b10*/  LOP3.LUT P3, RZ, R6, 0x1, RZ, 0xc0, !PT ;  /* 0x0000000106ff7812 */ /* 0x002fc4000786c0ff */
[----:B------:R-:W-:-:S04]  /*2b20*/  SEL R4, RZ, 0x1, P1 ;  /* 0x00000001ff047807 */ /* 0x000fc80000800000 */
[----:B------:R-:W-:Y:S02]  /*2b30*/  LOP3.LUT R10, R10, R4, RZ, 0x3c, !PT ;  /* 0x000000040a0a7212 */ /* 0x000fe400078e3cff */
[----:B--2---:R-:W-:-:S04]  /*2b40*/  SEL R0, RZ, 0x1, P0 ;  /* 0x00000001ff007807 */ /* 0x004fc80000000000 */
[----:B------:R-:W-:Y:S01]  /*2b50*/  LOP3.LUT R9, R9, R0, RZ, 0x3c, !PT ;  /* 0x0000000009097212 */ /* 0x000fe200078e3cff */
[----:B------:R-:W-:Y:S06]  /*2b60*/  @P3 BRA `(.L_x_48) ;  /* 0xfffffffc002c3947 */ /* 0x000fec000383ffff */
[----:B------:R-:W-:Y:S01]  /*2b70*/  ULEA UR5, UR6, UR37, 0x3 ;  /* 0x0000002506057291 */ /* 0x000fe2000f8e18ff */
[----:B------:R-:W-:-:S08]  /*2b80*/  SHF.L.U32 R2, R12, 0x1f, RZ ;  /* 0x0000001f0c027819 */ /* 0x000fd000000006ff */
[----:B------:R-:W1:Y:S02]  /*2b90*/  SYNCS.PHASECHK.TRANS64 P0, [UR5+0xd0], R2 ;  /* 0x0000d002ff0075a7 */ /* 0x000e640008001005 */
[----:B-1----:R-:W-:Y:S05]  /*2ba0*/  @P0 BRA `(.L_x_49) ;  /* 0x0000000000080947 */ /* 0x002fea0003800000 */
[----:B------:R-:W1:Y:S02]  /*2bb0*/  SYNCS.PHASECHK.TRANS64.TRYWAIT P0, [UR5+0xd0], R2 ;  /* 0x0000d002ff0075a7 */ /* 0x000e640008001105 */
[----:B-1----:R-:W-:Y:S05]  /*2bc0*/  @!P0 BRA `(.L_x_50) ;  /* 0x0000005000208947 */ /* 0x002fea0003800000 */
.L_x_49:
[----:B------:R-:W-:-:S04]  /*2bd0*/  UIADD3 UR4, UPT, UPT, UR6, 0x1, URZ ;  /* 0x0000000106047890 */ /* 0x000fc8000fffe0ff */
[----:B------:R-:W-:-:S04]  /*2be0*/  UISETP.NE.AND UP0, UPT, UR4, 0x2, UPT ;  /* 0x000000020400788c */ /* 0x000fc8000bf05270 */
[----:B------:R-:W-:Y:S02]  /*2bf0*/  USEL UR7, URZ, 0x1, UP0 ;  /* 0x00000001ff077887 */ /* 0x000fe40008000000 */
[----:B------:R-:W-:-:S04]  /*2c00*/  USEL UR4, UR4, URZ, UP0 ;  /* 0x000000ff04047287 */ /* 0x000fc80008000000 */
[----:B------:R-:W-:Y:S01]  /*2c10*/  ULEA UR4, UR4, UR37, 0x3 ;  /* 0x0000002504047291 */ /* 0x000fe2000f8e18ff */
[----:B-1----:R-:W-:-:S04]  /*2c20*/  LOP3.LUT R2, R12, UR7, RZ, 0x3c, !PT ;  /* 0x000000070c027c12 */ /* 0x002fc8000f8e3cff */
[----:B------:R-:W-:-:S04]  /*2c30*/  SHF.L.U32 R0, R2, 0x1f, RZ ;  /* 0x0000001f02007819 */ /* 0x000fc800000006ff */
[----:B------:R-:W1:Y:S02]  /*2c40*/  SYNCS.PHASECHK.TRANS64 P0, [UR4+0xd0], R0 ;  /* 0x0000d000ff0075a7 */ /* 0x000e640008001004 */
[----:B-1----:R-:W-:Y:S05]  /*2c50*/  @P0 EXIT ;  /* 0x000000000000094d */ /* 0x002fea0003800000 */
[----:B------:R-:W-:Y:S02]  /*2c60*/  SHF.L.U32 R2, R2, 0x1f, RZ ;  /* 0x0000001f02027819 */ /* 0x000fe400000006ff */
[----:B------:R-:W-:-:S07]  /*2c70*/  MOV R0, UR4 ;  /* 0x0000000400007c02 */ /* 0x000fce0008000f00 */
.L_x_51:
[----:B-1----:R1:W2:Y:S02]  /*2c80*/  SYNCS.PHASECHK.TRANS64.TRYWAIT P0, [R0+URZ+0xd0], R2 ;  /* 0x0000d002000075a7 */ /* 0x0022a400080011ff */
[----:B--2---:R-:W-:Y:S05]  /*2c90*/  @!P0 NANOSLEEP.SYNCS 0x989680 ;  /* 0x009896800000895d */ /* 0x004fea0003900000 */
[----:B------:R-:W2:Y:S02]  /*2ca0*/  @!P0 SYNCS.PHASECHK.TRANS64 P0, [R0+URZ+0xd0], R2 ;  /* 0x0000d002000085a7 */ /* 0x000ea400080010ff */
[----:B--2---:R-:W-:Y:S05]  /*2cb0*/  @P0 EXIT ;  /* 0x000000000000094d */ /* 0x004fea0003800000 */
[----:B------:R-:W-:Y:S05]  /*2cc0*/  BRA `(.L_x_51) ;  /* 0xfffffffc00ec7947 */ /* 0x000fea000383ffff */
.L_x_44:
[----:B------:R-:W-:-:S09]  /*2cd0*/  UISETP.NE.AND UP1, UPT, UR8, URZ, UPT ;  /* 0x000000ff0800728c */ /* 0x000fd2000bf25270 */
[----:B------:R-:W-:Y:S05]  /*2ce0*/  BRA.U UP1, `(.L_x_52) ;  /* 0x0000000d01b47547 */ /* 0x000fea000b800000 */
[----:B------:R-:W-:Y:S01]  /*2cf0*/  UMOV UR4, 0x40 ;  /* 0x0000004000047882 */ /* 0x000fe20000000000 */
[----:B------:R-:W-:Y:S01]  /*2d00*/  NOP ;  /* 0x0000000000007918 */ /* 0x000fe20000000000 */
[----:B------:R-:W-:Y:S01]  /*2d10*/  ULEA UR4, UR37, UR4, 0x18 ;  /* 0x0000000425047291 */ /* 0x000fe2000f8ec0ff */
[----:B------:R-:W-:Y:S02]  /*2d20*/  UMOV UR5, 0x400 ;  /* 0x0000040000057882 */ /* 0x000fe40000000000 */
[----:B------:R-:W-:-:S06]  /*2d30*/  ULEA UR37, UR37, UR5, 0x18 ;  /* 0x0000000525257291 */ /* 0x000fcc000f8ec0ff */
[----:B------:R-:W1:Y:S02]  /*2d40*/  LDS.U8 R0, [UR4+0x1c] ;  /* 0x00001c04ff007984 */ /* 0x000e640008000000 */
[----:B-1----:R-:W-:-:S13]  /*2d50*/  ISETP.NE.AND P0, PT, R0, RZ, PT ;  /* 0x000000ff0000720c */ /* 0x002fda0003f05270 */
[----:B------:R-:W-:Y:S05]  /*2d60*/  @P0 BRA `(.L_x_53) ;  /* 0x0000000000580947 */ /* 0x000fea0003800000 */
[----:B------:R-:W-:-:S13]  /*2d70*/  ELECT P0, URZ, PT ;  /* 0x0000000000ff782f */ /* 0x000fda0003800000 */
[----:B------:R-:W-:Y:S05]  /*2d80*/  @!P0 BRA `(.L_x_54) ;  /* 0x0000000000608947 */ /* 0x000fea0003800000 */
[----:B------:R-:W-:Y:S01]  /*2d90*/  UMOV UR5, 0x10 ;  /* 0x0000001000057882 */ /* 0x000fe20000000000 */
[----:B------:R-:W-:Y:S01]  /*2da0*/  HFMA2 R0, -RZ, RZ, 0, 5.9604644775390625e-08 ;  /* 0x00000001ff007431 */ /* 0x000fe200000001ff */
[----:B------:R-:W-:-:S03]  /*2db0*/  MOV R2, 0xffff ;  /* 0x0000ffff00027802 */ /* 0x000fc60000000f00 */
[----:B------:R-:W-:Y:S04]  /*2dc0*/  DEPBAR.LE SB1, 0x36 ;  /* 0x00009d800000791a */ /* 0x000fe80000000000 */
[----:B------:R-:W1:Y:S02]  /*2dd0*/  UTCATOMSWS.FIND_AND_SET.ALIGN UP0, UR5, UR5 ;  /* 0x00000005000575e3 */ /* 0x000e640008000800 */
[----:B-1----:R-:W-:Y:S01]  /*2de0*/  MOV R3, UR5 ;  /* 0x0000000500037c02 */ /* 0x002fe20008000f00 */
[----:B------:R-:W-:Y:S06]  /*2df0*/  BRA.U UP0, `(.L_x_55) ;  /* 0x0000000100187547 */ /* 0x000fec000b800000 */
.L_x_56:
[----:B------:R-:W-:Y:S05]  /*2e00*/  NANOSLEEP 0x64 ;  /* 0x000000640000795d */ /* 0x000fea0003800000 */
[----:B------:R-:W-:-:S05]  /*2e10*/  UMOV UR5, 0x10 ;  /* 0x0000001000057882 */ /* 0x000fca0000000000 */
[----:B------:R-:W-:Y:S04]  /*2e20*/  DEPBAR.LE SB1, 0x36 ;  /* 0x00009d800000791a */ /* 0x000fe80000000000 */
[----:B------:R-:W1:Y:S02]  /*2e30*/  UTCATOMSWS.FIND_AND_SET.ALIGN UP0, UR5, UR5 ;  /* 0x00000005000575e3 */ /* 0x000e640008000800 */
[----:B-1----:R-:W-:Y:S01]  /*2e40*/  MOV R3, UR5 ;  /* 0x0000000500037c02 */ /* 0x002fe20008000f00 */
[----:B------:R-:W-:Y:S05]  /*2e50*/  BRA.U !UP0, `(.L_x_56) ;  /* 0xfffffffd08e87547 */ /* 0x000fea000b83ffff */
.L_x_55:
[-C--:B------:R-:W-:Y:S02]  /*2e60*/  SHF.L.U32 R2, R2, R3.reuse, RZ ;  /* 0x0000000302027219 */ /* 0x080fe400000006ff */
[----:B------:R-:W-:Y:S01]  /*2e70*/  SHF.L.U32 R0, R0, R3, RZ ;  /* 0x0000000300007219 */ /* 0x000fe200000006ff */
[----:B------:R-:W-:Y:S02]  /*2e80*/  IMAD.SHL.U32 R3, R3, 0x20, RZ ;  /* 0x0000002003037824 */ /* 0x000fe400078e00ff */
[----:B------:R1:W-:Y:S04]  /*2e90*/  ATOMS.OR RZ, [UR4+0x14], R2 ;  /* 0x00001402ffff798c */ /* 0x0003e8000b000004 */
[----:B------:R1:W-:Y:S04]  /*2ea0*/  ATOMS.OR RZ, [UR4+0x18], R0 ;  /* 0x00001800ffff798c */ /* 0x0003e8000b000004 */
[----:B------:R1:W-:Y:S01]  /*2eb0*/  STS [UR37+0x170], R3 ;  /* 0x00017003ff007988 */ /* 0x0003e20008000825 */
[----:B------:R-:W-:Y:S05]  /*2ec0*/  BRA `(.L_x_54) ;  /* 0x0000000000107947 */ /* 0x000fea0003800000 */
.L_x_53:
[----:B------:R-:W-:Y:S02]  /*2ed0*/  MOV R0, 0xffffffff ;  /* 0xffffffff00007802 */ /* 0x000fe40000000f00 */
[----:B------:R-:W-:-:S03]  /*2ee0*/  MOV R2, 0x2f10 ;  /* 0x00002f1000027802 */ /* 0x000fc60000000f00 */
[----:B------:R1:W-:Y:S04]  /*2ef0*/  STS [UR37+0x170], R0 ;  /* 0x00017000ff007988 */ /* 0x0003e80008000825 */
[----:B-1-3-5:R-:W-:Y:S05]  /*2f00*/  CALL.REL.NOINC `($__internal_1_$__cuda_sm10x_tcgen05_guardrail_trap_phase_invalid_during_alloc) ;  /* 0x0000005000f47944 */ /* 0x02afea0003c00000 */
.L_x_54:
[----:B------:R-:W-:Y:S05]  /*2f10*/  WARPSYNC.ALL ;  /* 0x0000000000007948 */ /* 0x000fea0003800000 */
[----:B------:R-:W2:Y:S01]  /*2f20*/  S2UR UR5, SR_CgaCtaId ;  /* 0x00000000000579c3 */ /* 0x000ea20000008800 */
[----:B------:R-:W-:Y:S01]  /*2f30*/  UMOV UR4, 0x400 ;  /* 0x0000040000047882 */ /* 0x000fe20000000000 */
[----:B------:R-:W-:-:S06]  /*2f40*/  NOP ;  /* 0x0000000000007918 */ /* 0x000fcc0000000000 */
[----:B------:R-:W-:Y:S06]  /*2f50*/  BAR.ARV 0x6, 0xa0 ;  /* 0x0182800000007b1d */ /* 0x000fec0000002000 */
[----:B------:R-:W4:Y:S01]  /*2f60*/  LDCU UR7, c[0x0][0x38c] ;  /* 0x00007180ff0777ac */ /* 0x000f220008000800 */
[----:B------:R-:W-:Y:S01]  /*2f70*/  IMAD.MOV.U32 R11, RZ, RZ, 0x1 ;  /* 0x00000001ff0b7424 */ /* 0x000fe200078e00ff */
[----:B------:R-:W-:Y:S01]  /*2f80*/  CS2R R8, SRZ ;  /* 0x0000000000087805 */ /* 0x000fe2000001ff00 */
[----:B------:R-:W-:Y:S01]  /*2f90*/  IMAD.MOV.U32 R10, RZ, RZ, RZ ;  /* 0x000000ffff0a7224 */ /* 0x000fe200078e00ff */
[----:B------:R-:W3:Y:S01]  /*2fa0*/  LDCU UR6, c[0x0][0x38c] ;  /* 0x00007180ff0677ac */ /* 0x000ee20008000800 */
[----:B------:R-:W-:Y:S01]  /*2fb0*/  UMOV UR15, URZ ;  /* 0x000000ff000f7c82 */ /* 0x000fe20008000000 */
[----:B------:R-:W-:Y:S01]  /*2fc0*/  UMOV UR14, URZ ;  /* 0x000000ff000e7c82 */ /* 0x000fe20008000000 */
[----:B--2---:R-:W-:Y:S01]  /*2fd0*/  ULEA UR5, UR5, UR4, 0x18 ;  /* 0x0000000405057291 */ /* 0x004fe2000f8ec0ff */
[----:B------:R-:W-:Y:S01]  /*2fe0*/  UMOV UR24, 0x0 ;  /* 0x0000000000187882 */ /* 0x000fe20000000000 */
[----:B------:R-:W-:-:S02]  /*2ff0*/  UMOV UR25, 0x8100010 ;  /* 0x0810001000197882 */ /* 0x000fc40000000000 */
[----:B------:R-:W-:Y:S02]  /*3000*/  UIADD3 UR10, UPT, UPT, UR5, 0x6400, URZ ;  /* 0x00006400050a7890 */ /* 0x000fe4000fffe0ff */
[----:B------:R-:W-:Y:S02]  /*3010*/  UIADD3 UR11, UPT, UPT, UR5, 0x26400, URZ ;  /* 0x00026400050b7890 */ /* 0x000fe4000fffe0ff */
[----:B----4-:R-:W-:Y:S01]  /*3020*/  UIADD3 UR7, UPT, UPT, UR7, 0x3f, URZ ;  /* 0x0000003f07077890 */ /* 0x010fe2000fffe0ff */
[----:B-1----:R-:W1:Y:S01]  /*3030*/  LDS R0, [UR5+0x170] ;  /* 0x00017005ff007984 */ /* 0x002e620008000800 */
[----:B------:R-:W-:Y:S02]  /*3040*/  USHF.R.U32.HI UR10, URZ, 0x4, UR10 ;  /* 0x00000004ff0a7899 */ /* 0x000fe4000801160a */
[----:B------:R-:W-:Y:S02]  /*3050*/  USHF.R.S32.HI UR4, URZ, 0x1f, UR7 ;  /* 0x0000001fff047899 */ /* 0x000fe40008011407 */
[----:B------:R-:W-:-:S02]  /*3060*/  USHF.R.U32.HI UR11, URZ, 0x4, UR11 ;  /* 0x00000004ff0b7899 */ /* 0x000fc4000801160b */
[----:B------:R-:W-:Y:S02]  /*3070*/  ULEA.HI UR4, UR4, UR7, URZ, 0x6 ;  /* 0x0000000704047291 */ /* 0x000fe4000f8f30ff */
[----:B------:R-:W-:Y:S02]  /*3080*/  ULOP3.LUT UR10, UR10, 0x3fff, URZ, 0xc0, !UPT ;  /* 0x00003fff0a0a7892 */ /* 0x000fe4000f8ec0ff */
[----:B------:R-:W-:Y:S02]  /*3090*/  USHF.R.S32.HI UR4, URZ, 0x6, UR4 ;  /* 0x00000006ff047899 */ /* 0x000fe40008011404 */
[----:B------:R-:W-:Y:S02]  /*30a0*/  ULOP3.LUT UR11, UR11, 0x3fff, URZ, 0xc0, !UPT ;  /* 0x00003fff0b0b7892 */ /* 0x000fe4000f8ec0ff */
[----:B------:R-:W-:Y:S01]  /*30b0*/  UISETP.LT.AND UP0, UPT, UR4, 0x1, UPT ;  /* 0x000000010400788c */ /* 0x000fe2000bf01270 */
[----:B------:R-:W-:Y:S01]  /*30c0*/  UMOV UR22, 0x0 ;  /* 0x0000000000167882 */ /* 0x000fe20000000000 */
[----:B------:R-:W-:-:S02]  /*30d0*/  UMOV UR23, 0x8100010 ;  /* 0x0810001000177882 */ /* 0x000fc40000000000 */
[----:B------:R-:W-:Y:S02]  /*30e0*/  USEL UR9, UR4, 0x1, !UP0 ;  /* 0x0000000104097887 */ /* 0x000fe4000c000000 */
[----:B------:R-:W-:Y:S02]  /*30f0*/  ULOP3.LUT UR10, UR10, 0x10000, URZ, 0xfc, !UPT ;  /* 0x000100000a0a7892 */ /* 0x000fe4000f8efcff */
[----:B------:R-:W-:Y:S02]  /*3100*/  ULOP3.LUT UR11, UR11, 0x10000, URZ, 0xfc, !UPT ;  /* 0x000100000b0b7892 */ /* 0x000fe4000f8efcff */
[----:B------:R-:W-:Y:S02]  /*3110*/  UIADD3 UR9, UPT, UPT, -UR9, URZ, URZ ;  /* 0x000000ff09097290 */ /* 0x000fe4000fffe1ff */
[----:B---3--:R-:W-:Y:S01]  /*3120*/  UISETP.GE.AND UP3, UPT, UR6, 0x1, UPT ;  /* 0x000000010600788c */ /* 0x008fe2000bf66270 */
[----:B------:R-:W-:Y:S01]  /*3130*/  UMOV UR20, 0x0 ;  /* 0x0000000000147882 */ /* 0x000fe20000000000 */
[----:B------:R-:W-:Y:S01]  /*3140*/  UMOV UR21, 0x8100010 ;  /* 0x0810001000157882 */ /* 0x000fe20000000000 */
[----:B------:R-:W-:Y:S01]  /*3150*/  UMOV UR18, 0x0 ;  /* 0x0000000000127882 */ /* 0x000fe20000000000 */
[----:B------:R-:W-:Y:S01]  /*3160*/  UMOV UR19, 0x8100010 ;  /* 0x0810001000137882 */ /* 0x000fe20000000000 */
[----:B-1----:R-:W-:-:S15]  /*3170*/  R2UR UR16, R0 ;  /* 0x00000000001072ca */ /* 0x002fde00000e0000 */
.L_x_63:
[----:B------:R-:W-:Y:S02]  /*3180*/  LEA R0, R10, UR5, 0x3 ;  /* 0x000000050a007c11 */ /* 0x000fe4000f8e18ff */
[----:B------:R-:W-:Y:S02]  /*3190*/  SHF.L.U32 R2, R9, 0x1f, RZ ;  /* 0x0000001f09027819 */ /* 0x000fe400000006ff */
[----:B------:R-:W-:Y:S01]  /*31a0*/  PLOP3.LUT P0, PT, PT, PT, UP3, 0x80, 0x8 ;  /* 0x000000000008781c */ /* 0x000fe20003f0f038 */
[----:B------:R-:W-:Y:S01]  /*31b0*/  VIADD R3, R0, 0xd0 ;  /* 0x000000d000037836 */ /* 0x000fe20000000000 */
[----:B-1----:R-:W1:Y:S02]  /*31c0*/  SYNCS.PHASECHK.TRANS64.TRYWAIT P1, [R0+URZ+0xc0], R2 ;  /* 0x0000c002000075a7 */ /* 0x002e6400080211ff */
[----:B-1-3--:R-:W-:Y:S09]  /*31d0*/  @!P1 BRA `(.L_x_57) ;  /* 0x0000004800b49947 */ /* 0x00aff20003800000 */
.L_x_143:
[----:B------:R-:W-:Y:S01]  /*31e0*/  LEA R4, R10, UR5, 0x4 ;  /* 0x000000050a047c11 */ /* 0x000fe2000f8e20ff */
[----:B------:R-:W-:Y:S01]  /*31f0*/  @UP3 ULEA UR6, UR14, UR5, 0x3 ;  /* 0x000000050e063291 */ /* 0x000fe2000f8e18ff */
[----:B------:R-:W-:Y:S01]  /*3200*/  PLOP3.LUT P2, PT, PT, PT, PT, 0x80, 0x8 ;  /* 0x000000000008781c */ /* 0x000fe20003f4f070 */
[----:B------:R-:W-:Y:S01]  /*3210*/  ULEA UR7, UR15, UR5, 0x3 ;  /* 0x000000050f077291 */ /* 0x000fe2000f8e18ff */
[----:B------:R-:W-:Y:S01]  /*3220*/  PRMT R3, RZ, 0x654, R3 ;  /* 0x00000654ff037816 */ /* 0x000fe20000000003 */
[----:B------:R-:W-:Y:S01]  /*3230*/  ULEA UR8, UR15, UR16, 0x6 ;  /* 0x000000100f087291 */ /* 0x000fe2000f8e30ff */
[----:B------:R-:W2:Y:S01]  /*3240*/  LDS.128 R4, [R4+0x150] ;  /* 0x0001500004047984 */ /* 0x000ea20000000c00 */
[----:B-1----:R-:W-:Y:S02]  /*3250*/  @P0 SHF.L.U32 R2, R8, 0x1f, RZ ;  /* 0x0000001f08020819 */ /* 0x002fe400000006ff */
[----:B------:R-:W-:Y:S01]  /*3260*/  SHF.L.U32 R0, R11, 0x1f, RZ ;  /* 0x0000001f0b007819 */ /* 0x000fe200000006ff */
[----:B------:R-:W-:Y:S01]  /*3270*/  @!PT LDS RZ, [RZ] ;  /* 0x00000000fffff984 */ /* 0x000fe20000000800 */
[----:B------:R-:W-:Y:S01]  /*3280*/  @!PT LDS RZ, [RZ] ;  /* 0x00000000fffff984 */ /* 0x000fe20000000800 */
[----:B------:R-:W-:Y:S01]  /*3290*/  @!PT LDS RZ, [RZ] ;  /* 0x00000000fffff984 */ /* 0x000fe20000000800 */
[----:B------:R-:W-:Y:S01]  /*32a0*/  @!PT LDS RZ, [RZ] ;  /* 0x00000000fffff984 */ /* 0x000fe20000000800 */
[----:B------:R1:W-:Y:S06]  /*32b0*/  MEMBAR.ALL.CTA ;  /* 0x0000000000007992 */ /* 0x0003ec0000008000 */
[----:B-1----:R-:W1:Y:S02]  /*32c0*/  FENCE.VIEW.ASYNC.S ;  /* 0x00000000000073c6 */ /* 0x002e640000000000 */
[----:B-1----:R1:W-:Y:S01]  /*32d0*/  SYNCS.ARRIVE.TRANS64.RED.A1T0 RZ, [R3+URZ], RZ ;  /* 0x000000ff03ff79a7 */ /* 0x0023e200081004ff */
[----:B------:R1:W3:Y:S01]  /*32e0*/  @P0 SYNCS.PHASECHK.TRANS64.TRYWAIT P2, [UR6], R2 ;  /* 0x00000002ff0005a7 */ /* 0x0002e20008041106 */
[----:B--2---:R-:W-:Y:S01]  /*32f0*/  LOP3.LUT P1, RZ, R6, 0x1, RZ, 0xc0, !PT ;  /* 0x0000000106ff7812 */ /* 0x004fe2000782c0ff */
[----:B------:R-:W2:Y:S02]  /*3300*/  SYNCS.PHASECHK.TRANS64.TRYWAIT P0, [UR7+0x100], R0 ;  /* 0x00010000ff0075a7 */ /* 0x000ea40008001107 */
[----:B-123--:R-:W-:Y:S10]  /*3310*/  @!P0 BRA `(.L_x_58) ;  /* 0x0000004800788947 */ /* 0x00eff40003800000 */
.L_x_145:
[----:B------:R-:W-:Y:S01]  /*3320*/  IADD3 R10, PT, PT, R10, 0x1, RZ ;  /* 0x000000010a0a7810 */ /* 0x000fe20007ffe0ff */
[----:B------:R-:W-:Y:S06]  /*3330*/  BRA.U !UP3, `(.L_x_59) ;  /* 0x000000010bc07547 */ /* 0x000fec000b800000 */
[----:B------:R-:W-:Y:S01]  /*3340*/  UPLOP3.LUT UP4, UPT, UPT, UPT, UPT, 0x40, 0x4 ;  /* 0x000000000004789c */ /* 0x000fe20003f8e870 */
[----:B------:R-:W-:Y:S01]  /*3350*/  UMOV UR13, UR9 ;  /* 0x00000009000d7c82 */ /* 0x000fe20008000000 */
[----:B------:R-:W-:Y:S01]  /*3360*/  UMOV UR12, UR4 ;  /* 0x00000004000c7c82 */ /* 0x000fe20008000000 */
[----:B------:R-:W-:-:S08]  /*3370*/  UMOV UR17, UR14 ;  /* 0x0000000e00117c82 */ /* 0x000fd00008000000 */
.L_x_62:
[----:B------:R-:W-:Y:S02]  /*3380*/  UIADD3 UR13, UPT, UPT, UR13, 0x1, URZ ;  /* 0x000000010d0d7890 */ /* 0x000fe4000fffe0ff */
[----:B--2---:R-:W-:Y:S02]  /*3390*/  ULEA UR6, UR17, UR5, 0x3 ;  /* 0x0000000511067291 */ /* 0x004fe4000f8e18ff */
[----:B------:R-:W-:Y:S01]  /*33a0*/  UISETP.NE.AND UP0, UPT, UR13, URZ, UPT ;  /* 0x000000ff0d00728c */ /* 0x000fe2000bf05270 */
[----:B---3--:R-:W-:Y:S10]  /*33b0*/  @P2 BRA `(.L_x_60) ;  /* 0x00000000000c2947 */ /* 0x008ff40003800000 */
[----:B-1----:R-:W-:Y:S04]  /*33c0*/  SHF.L.U32 R2, R8, 0x1f, RZ ;  /* 0x0000001f08027819 */ /* 0x002fe800000006ff */
[----:B------:R-:W1:Y:S02]  /*33d0*/  SYNCS.PHASECHK.TRANS64.TRYWAIT P0, [UR6], R2 ;  /* 0x00000002ff0075a7 */ /* 0x000e640008001106 */
[----:B-1----:R-:W-:Y:S05]  /*33e0*/  @!P0 BRA `(.L_x_61) ;  /* 0x00000048005c8947 */ /* 0x002fea0003800000 */
.L_x_60:
[----:B------:R-:W-:Y:S01]  /*33f0*/  UISETP.NE.AND UP1, UPT, UR12, 0x1, UPT ;  /* 0x000000010c00788c */ /* 0x000fe2000bf25270 */
[----:B------:R-:W-:Y:S01]  /*3400*/  PLOP3.LUT P2, PT, PT, PT, PT, 0x80, 0x8 ;  /* 0x000000000008781c */ /* 0x000fe20003f4f070 */
[----:B------:R-:W-:Y:S02]  /*3410*/  UIADD3 UR14, UPT, UPT, UR17, 0x1, URZ ;  /* 0x00000001110e7890 */ /* 0x000fe4000fffe0ff */
[----:B------:R-:W-:Y:S02]  /*3420*/  ULEA UR28, UR17, UR11, 0x9 ;  /* 0x0000000b111c7291 */ /* 0x000fe4000f8e48ff */
[----:B------:R-:W-:Y:S01]  /*3430*/  UISETP.NE.AND UP2, UPT, UR14, 0x8, UPT ;  /* 0x000000080e00788c */ /* 0x000fe2000bf45270 */
[----:B------:R-:W-:Y:S01]  /*3440*/  PLOP3.LUT P0, PT, PT, PT, UP1, 0x80, 0x8 ;  /* 0x000000000008781c */ /* 0x000fe20003f0f018 */
[----:B------:R-:W-:Y:S02]  /*3450*/  UIADD3 UR40, UPT, UPT, UR28, 0x2, URZ ;  /* 0x000000021c287890 */ /* 0x000fe4000fffe0ff */
[----:B------:R-:W-:Y:S02]  /*3460*/  USEL UR27, URZ, 0x1, UP2 ;  /* 0x00000001ff1b7887 */ /* 0x000fe40009000000 */
[----:B------:R-:W-:Y:S02]  /*3470*/  USEL UR14, UR14, URZ, UP2 ;  /* 0x000000ff0e0e7287 */ /* 0x000fe40009000000 */
[----:B------:R-:W-:Y:S02]  /*3480*/  UIADD3 UR36, UPT, UPT, UR28, 0x4, URZ ;  /* 0x000000041c247890 */ /* 0x000fe4000fffe0ff */
[----:B------:R-:W-:Y:S01]  /*3490*/  @UP1 ULEA UR26, UR14, UR5, 0x3 ;  /* 0x000000050e1a1291 */ /* 0x000fe2000f8e18ff */
[----:B------:R-:W-:Y:S01]  /*34a0*/  LOP3.LUT R8, R8, UR27, RZ, 0x3c, !PT ;  /* 0x0000001b08087c12 */ /* 0x000fe2000f8e3cff */
[----:B------:R-:W-:Y:S02]  /*34b0*/  UIADD3 UR32, UPT, UPT, UR28, 0x6, URZ ;  /* 0x000000061c207890 */ /* 0x000fe4000fffe0ff */
[----:B------:R-:W-:Y:S01]  /*34c0*/  UIADD3 UR6, UPT, UPT, UR6, 0x40, URZ ;  /* 0x0000004006067890 */ /* 0x000fe2000fffe0ff */
[----:B-1----:R-:W-:Y:S01]  /*34d0*/  @P0 SHF.L.U32 R0, R8, 0x1f, RZ ;  /* 0x0000001f08000819 */ /* 0x002fe200000006ff */
[----:B------:R-:W-:Y:S01]  /*34e0*/  UIADD3 UR12, UPT, UPT, UR12, -0x1, URZ ;  /* 0xffffffff0c0c7890 */ /* 0x000fe2000fffe0ff */
[----:B------:R-:W-:Y:S02]  /*34f0*/  UMOV UR29, 0x40004040 ;  /* 0x40004040001d7882 */ /* 0x000fe40000000000 */
[----:B------:R2:W3:Y:S01]  /*3500*/  @P0 SYNCS.PHASECHK.TRANS64.TRYWAIT P2, [UR26], R0 ;  /* 0x00000000ff0005a7 */ /* 0x0004e2000804111a */
[----:B------:R-:W-:Y:S01]  /*3510*/  ULEA UR26, UR17, UR10, 0xa ;  /* 0x0000000a111a7291 */ /* 0x000fe2000f8e50ff */
[----:B------:R-:W-:Y:S01]  /*3520*/  UMOV UR27, 0x40004040 ;  /* 0x40004040001b7882 */ /* 0x000fe20000000000 */
[----:B------:R-:W-:Y:S02]  /*3530*/  UMOV UR41, 0x40004040 ;  /* 0x4000404000297882 */ /* 0x000fe40000000000 */
[----:B------:R-:W-:Y:S02]  /*3540*/  UIADD3 UR38, UPT, UPT, UR26, 0x2, URZ ;  /* 0x000000021a267890 */ /* 0x000fe4000fffe0ff */
[----:B------:R-:W-:Y:S02]  /*3550*/  UIADD3 UR34, UPT, UPT, UR26, 0x4, URZ ;  /* 0x000000041a227890 */ /* 0x000fe4000fffe0ff */
[----:B------:R-:W-:Y:S01]  /*3560*/  UIADD3 UR30, UPT, UPT, UR26, 0x6, URZ ;  /* 0x000000061a1e7890 */ /* 0x000fe2000fffe0ff */
[----:B------:R2:W-:Y:S01]  /*3570*/  UTCHMMA gdesc[UR26], gdesc[UR28], tmem[UR8], tmem[UR24], idesc[UR25], UP4 ;  /* 0x00ff181c1a0075ea */ /* 0x0005e2000a000008 */
[----:B------:R-:W-:Y:S01]  /*3580*/  UPLOP3.LUT UP4, UPT, UPT, UPT, UPT, 0x80, 0x8 ;  /* 0x000000000008789c */ /* 0x000fe20003f8f070 */
[----:B------:R-:W-:Y:S01]  /*3590*/  UMOV UR39, 0x40004040 ;  /* 0x4000404000277882 */ /* 0x000fe20000000000 */
[----:B------:R-:W-:Y:S01]  /*35a0*/  UMOV UR37, 0x40004040 ;  /* 0x4000404000257882 */ /* 0x000fe20000000000 */
[----:B------:R2:W-:Y:S01]  /*35b0*/  UTCHMMA gdesc[UR38], gdesc[UR40], tmem[UR8], tmem[UR22], idesc[UR23], UPT ;  /* 0x00ff1628260075ea */ /* 0x0005e2000b800008 */
[----:B------:R-:W-:Y:S01]  /*35c0*/  UMOV UR35, 0x40004040 ;  /* 0x4000404000237882 */ /* 0x000fe20000000000 */
[----:B------:R-:W-:Y:S01]  /*35d0*/  UMOV UR33, 0x40004040 ;  /* 0x4000404000217882 */ /* 0x000fe20000000000 */
[----:B------:R-:W-:Y:S01]  /*35e0*/  UMOV UR31, 0x40004040 ;  /* 0x40004040001f7882 */ /* 0x000fe20000000000 */
[----:B------:R2:W-:Y:S01]  /*35f0*/  UTCHMMA gdesc[UR34], gdesc[UR36], tmem[UR8], tmem[UR20], idesc[UR21], UPT ;  /* 0x00ff1424220075ea */ /* 0x0005e2000b800008 */
[----:B------:R2:W-:Y:S01]  /*3600*/  UTCHMMA gdesc[UR30], gdesc[UR32], tmem[UR8], tmem[UR18], idesc[UR19], UPT ;  /* 0x00ff12201e0075ea */ /* 0x0005e2000b800008 */
[----:B------:R2:W-:Y:S01]  /*3610*/  UTCBAR [UR6], URZ ;  /* 0x000000ff060073e9 */ /* 0x0005e200080000ff */
[----:B------:R-:W-:Y:S01]  /*3620*/  UMOV UR17, UR14 ;  /* 0x0000000e00117c82 */ /* 0x000fe20008000000 */
[----:B------:R-:W-:Y:S05]  /*3630*/  BRA.U UP0, `(.L_x_62) ;  /* 0xfffffffd00507547 */ /* 0x000fea000b83ffff */
.L_x_59:
[----:B------:R-:W-:Y:S01]  /*3640*/  UIADD3 UR15, UPT, UPT, UR15, 0x1, URZ ;  /* 0x000000010f0f7890 */ /* 0x000fe2000fffe0ff */
[C---:B------:R-:W-:Y:S01]  /*3650*/  ISETP.NE.AND P0, PT, R10.reuse, 0x2, PT ;  /* 0x000000020a00780c */ /* 0x040fe20003f05270 */
[----:B------:R-:W-:Y:S02]  /*3660*/  UIADD3 UR7, UPT, UPT, UR7, 0xe0, URZ ;  /* 0x000000e007077890 */ /* 0x000fe4000fffe0ff */
[----:B------:R-:W-:Y:S01]  /*3670*/  UISETP.NE.AND UP0, UPT, UR15, 0x4, UPT ;  /* 0x000000040f00788c */ /* 0x000fe2000bf05270 */
[----:B-12---:R-:W-:Y:S02]  /*3680*/  SEL R0, RZ, 0x1, P0 ;  /* 0x00000001ff007807 */ /* 0x006fe40000000000 */
[----:B------:R-:W-:Y:S01]  /*3690*/  SEL R10, R10, RZ, P0 ;  /* 0x000000ff0a0a7207 */ /* 0x000fe20000000000 */
[----:B------:R-:W-:Y:S01]  /*36a0*/  USEL UR6, URZ, 0x1, UP0 ;  /* 0x00000001ff067887 */ /* 0x000fe20008000000 */
[----:B------:R-:W-:Y:S01]  /*36b0*/  LOP3.LUT R9, R9, R0, RZ, 0x3c, !PT ;  /* 0x0000000009097212 */ /* 0x000fe200078e3cff */
[----:B------:R-:W-:Y:S01]  /*36c0*/  USEL UR15, UR15, URZ, UP0 ;  /* 0x000000ff0f0f7287 */ /* 0x000fe20008000000 */
[----:B------:R1:W-:Y:S03]  /*36d0*/  UTCBAR [UR7], URZ ;  /* 0x000000ff070073e9 */ /* 0x0003e600080000ff */
[----:B------:R-:W-:Y:S01]  /*36e0*/  LOP3.LUT R11, R11, UR6, RZ, 0x3c, !PT ;  /* 0x000000060b0b7c12 */ /* 0x000fe2000f8e3cff */
[----:B------:R-:W-:Y:S07]  /*36f0*/  @P1 BRA `(.L_x_63) ;  /* 0xfffffff800a01947 */ /* 0x000fee000383ffff */
[----:B------:R-:W2:Y:S01]  /*3700*/  S2UR UR4, SR_CgaCtaId ;  /* 0x00000000000479c3 */ /* 0x000ea20000008800 */
[----:B------:R-:W-:Y:S01]  /*3710*/  ELECT P0, URZ, PT ;  /* 0x0000000000ff782f */ /* 0x000fe20003800000 */
[----:B------:R-:W-:Y:S01]  /*3720*/  IMAD.MOV.U32 R0, RZ, RZ, 0x1 ;  /* 0x00000001ff007424 */ /* 0x000fe200078e00ff */
[----:B------:R-:W-:Y:S01]  /*3730*/  UIADD3 UR5, UPT, UPT, UR5, 0x100, URZ ;  /* 0x0000010005057890 */ /* 0x000fe2000fffe0ff */
[----:B------:R-:W-:Y:S01]  /*3740*/  SHF.L.U32 R2, R11, 0x1f, RZ ;  /* 0x0000001f0b027819 */ /* 0x000fe200000006ff */
[----:B------:R-:W-:-:S03]  /*3750*/  UMOV UR6, 0x40 ;  /* 0x0000004000067882 */ /* 0x000fc60000000000 */
[----:B------:R-:W-:Y:S01]  /*3760*/  UVIRTCOUNT.DEALLOC.SMPOOL 0x80 ;  /* 0x000000800000784c */ /* 0x000fe20000000000 */
[----:B--2---:R-:W-:Y:S02]  /*3770*/  ULEA UR4, UR4, UR6, 0x18 ;  /* 0x0000000604047291 */ /* 0x004fe4000f8ec0ff */
[----:B------:R-:W-:-:S07]  /*3780*/  ULEA UR6, UR15, UR5, 0x3 ;  /* 0x000000050f067291 */ /* 0x000fce000f8e18ff */
[----:B------:R2:W-:Y:S02]  /*3790*/  @P0 STS.U8 [UR4+0x1c], R0 ;  /* 0x00001c00ff000988 */ /* 0x0005e40008000004 */
[----:B------:R-:W4:Y:S02]  /*37a0*/  SYNCS.PHASECHK.TRANS64.TRYWAIT P0, [UR6], R2 ;  /* 0x00000002ff0075a7 */ /* 0x000f240008001106 */
[----:B--2-4-:R-:W-:Y:S05]  /*37b0*/  @!P0 BRA `(.L_x_64) ;  /* 0x0000004400808947 */ /* 0x014fea0003800000 */
.L_x_148:
[----:B-1----:R-:W-:-:S04]  /*37c0*/  UIADD3 UR7, UPT, UPT, UR15, 0x1, URZ ;  /* 0x000000010f077890 */ /* 0x002fc8000fffe0ff */
[----:B------:R-:W-:-:S04]  /*37d0*/  UISETP.NE.AND UP0, UPT, UR7, 0x4, UPT ;  /* 0x000000040700788c */ /* 0x000fc8000bf05270 */
[----:B------:R-:W-:Y:S02]  /*37e0*/  USEL UR8, URZ, 0x1, UP0 ;  /* 0x00000001ff087887 */ /* 0x000fe40008000000 */
[----:B------:R-:W-:-:S04]  /*37f0*/  USEL UR7, UR7, URZ, UP0 ;  /* 0x000000ff07077287 */ /* 0x000fc80008000000 */
[----:B------:R-:W-:Y:S01]  /*3800*/  ULEA UR6, UR7, UR5, 0x3 ;  /* 0x0000000507067291 */ /* 0x000fe2000f8e18ff */
[----:B--2---:R-:W-:-:S04]  /*3810*/  LOP3.LUT R2, R11, UR8, RZ, 0x3c, !PT ;  /* 0x000000080b027c12 */ /* 0x004fc8000f8e3cff */
[----:B------:R-:W-:-:S04]  /*3820*/  SHF.L.U32 R3, R2, 0x1f, RZ ;  /* 0x0000001f02037819 */ /* 0x000fc800000006ff */
[----:B------:R-:W1:Y:S02]  /*3830*/  SYNCS.PHASECHK.TRANS64.TRYWAIT P0, [UR6], R3 ;  /* 0x00000003ff0075a7 */ /* 0x000e640008001106 */
[----:B-1----:R-:W-:Y:S05]  /*3840*/  @!P0 BRA `(.L_x_65) ;  /* 0x0000004400748947 */ /* 0x002fea0003800000 */
.L_x_150:
        /* <DEDUP_REMOVED lines=9> */
.L_x_152:
[----:B------:R-:W-:-:S04]  /*38e0*/  UIADD3 UR7, UPT, UPT, UR7, 0x1, URZ ;  /* 0x0000000107077890 */ /* 0x000fc8000fffe0ff */
[----:B------:R-:W-:-:S04]  /*38f0*/  UISETP.NE.AND UP0, UPT, UR7, 0x4, UPT ;  /* 0x000000040700788c */ /* 0x000fc8000bf05270 */
[----:B------:R-:W-:Y:S02]  /*3900*/  USEL UR6, URZ, 0x1, UP0 ;  /* 0x00000001ff067887 */ /* 0x000fe40008000000 */
[----:B------:R-:W-:-:S04]  /*3910*/  USEL UR7, UR7, URZ, UP0 ;  /* 0x000000ff07077287 */ /* 0x000fc80008000000 */
[----:B------:R-:W-:Y:S01]  /*3920*/  ULEA UR7, UR7, UR5, 0x3 ;  /* 0x0000000507077291 */ /* 0x000fe2000f8e18ff */
[----:B------:R-:W-:-:S04]  /*3930*/  LOP3.LUT R2, R2, UR6, RZ, 0x3c, !PT ;  /* 0x0000000602027c12 */ /* 0x000fc8000f8e3cff */
[----:B------:R-:W-:-:S04]  /*3940*/  SHF.L.U32 R2, R2, 0x1f, RZ ;  /* 0x0000001f02027819 */ /* 0x000fc800000006ff */
[----:B------:R-:W2:Y:S02]  /*3950*/  SYNCS.PHASECHK.TRANS64.TRYWAIT P0, [UR7], R2 ;  /* 0x00000002ff0075a7 */ /* 0x000ea40008001107 */
[----:B--2---:R-:W-:Y:S05]  /*3960*/  @!P0 BRA `(.L_x_67) ;  /* 0x00000044005c8947 */ /* 0x004fea0003800000 */
.L_x_154:
[----:B------:R-:W-:Y:S01]  /*3970*/  NOP ;  /* 0x0000000000007918 */ /* 0x000fe20000000000 */
[----:B-1----:R-:W1:Y:S01]  /*3980*/  LDS R0, [UR4+0x14] ;  /* 0x00001404ff007984 */ /* 0x002e620008000800 */
[----:B------:R-:W-:Y:S01]  /*3990*/  ULOP3.LUT UR6, UR16, 0xffff, URZ, 0xc0, !UPT ;  /* 0x0000ffff10067892 */ /* 0x000fe2000f8ec0ff */
[----:B------:R-:W-:Y:S01]  /*39a0*/  UMOV UR8, 0xffff ;  /* 0x0000ffff00087882 */ /* 0x000fe20000000000 */
[----:B------:R-:W-:Y:S02]  /*39b0*/  UMOV UR5, 0x1 ;  /* 0x0000000100057882 */ /* 0x000fe40000000000 */
[----:B------:R-:W-:-:S04]  /*39c0*/  USHF.R.U32.HI UR6, URZ, 0x5, UR6 ;  /* 0x00000005ff067899 */ /* 0x000fc80008011606 */
[----:B------:R-:W-:Y:S02]  /*39d0*/  USHF.L.U32 UR8, UR8, UR6, URZ ;  /* 0x0000000608087299 */ /* 0x000fe400080006ff */
[----:B------:R-:W-:-:S04]  /*39e0*/  USHF.L.U32 UR5, UR5, UR6, URZ ;  /* 0x0000000605057299 */ /* 0x000fc800080006ff */
[----:B-1----:R-:W-:-:S04]  /*39f0*/  LOP3.LUT R0, R0, UR8, RZ, 0xc0, !PT ;  /* 0x0000000800007c12 */ /* 0x002fc8000f8ec0ff */
[----:B------:R-:W-:-:S13]  /*3a00*/  ISETP.NE.AND P0, PT, R0, UR8, PT ;  /* 0x0000000800007c0c */ /* 0x000fda000bf05270 */
[----:B------:R-:W-:Y:S05]  /*3a10*/  @P0 BRA `(.L_x_68) ;  /* 0x0000000000580947 */ /* 0x000fea0003800000 */
[----:B------:R-:W1:Y:S02]  /*3a20*/  LDS R0, [UR4+0x18] ;  /* 0x00001804ff007984 */ /* 0x000e640008000800 */
[----:B-1----:R-:W-:-:S04]  /*3a30*/  LOP3.LUT R0, R0, UR5, RZ, 0xc0, !PT ;  /* 0x0000000500007c12 */ /* 0x002fc8000f8ec0ff */
[----:B------:R-:W-:-:S13]  /*3a40*/  ISETP.NE.AND P0, PT, R0, UR5, PT ;  /* 0x0000000500007c0c */ /* 0x000fda000bf05270 */
[----:B------:R-:W-:Y:S05]  /*3a50*/  @P0 BRA `(.L_x_69) ;  /* 0x00000000003c0947 */ /* 0x000fea0003800000 */
[----:B------:R-:W1:Y:S01]  /*3a60*/  S2R R2, SR_LANEID ;  /* 0x0000000000027919 */ /* 0x000e620000000000 */
[----:B------:R-:W-:Y:S01]  /*3a70*/  ULOP3.LUT UR8, URZ, UR8, URZ, 0x33, !UPT ;  /* 0x00000008ff087292 */ /* 0x000fe2000f8e33ff */
[----:B------:R-:W-:Y:S02]  /*3a80*/  VOTEU.ANY UR7, UPT, PT ;  /* 0x0000000000077886 */ /* 0x000fe400038e0100 */
[----:B------:R-:W-:-:S03]  /*3a90*/  UFLO.U32 UR7, UR7 ;  /* 0x00000007000772bd */ /* 0x000fc600080e0000 */
[----:B------:R-:W-:-:S04]  /*3aa0*/  IMAD.U32 R0, RZ, RZ, UR8 ;  /* 0x00000008ff007e24 */ /* 0x000fc8000f8e00ff */
[----:B------:R2:W4:Y:S02]  /*3ab0*/  REDUX UR6, R0 ;  /* 0x00000000000673c4 */ /* 0x0005240000000000 */
[----:B------:R1:W-:Y:S02]  /*3ac0*/  UTCATOMSWS.AND URZ, UR8 ;  /* 0x0000000800ff79e3 */ /* 0x0003e40008000000 */
[----:B-1----:R-:W-:Y:S02]  /*3ad0*/  ISETP.EQ.U32.AND P0, PT, R2, UR7, PT ;  /* 0x0000000702007c0c */ /* 0x002fe4000bf02070 */
[----:B--2---:R-:W-:Y:S02]  /*3ae0*/  LOP3.LUT R0, RZ, UR5, RZ, 0x33, !PT ;  /* 0x00000005ff007c12 */ /* 0x004fe4000f8e33ff */
[----:B----4-:R-:W-:Y:S02]  /*3af0*/  MOV R2, UR6 ;  /* 0x0000000600027c02 */ /* 0x010fe40008000f00 */
[----:B------:R-:W1:Y:S07]  /*3b00*/  REDUX UR5, R0 ;  /* 0x00000000000573c4 */ /* 0x000e6e0000000000 */
[----:B------:R2:W-:Y:S01]  /*3b10*/  @P0 ATOMS.AND RZ, [UR4+0x14], R2 ;  /* 0x00001402ffff098c */ /* 0x0005e2000a800004 */
[----:B-1----:R-:W-:-:S05]  /*3b20*/  IMAD.U32 R0, RZ, RZ, UR5 ;  /* 0x00000005ff007e24 */ /* 0x002fca000f8e00ff */
[----:B------:R2:W-:Y:S01]  /*3b30*/  @P0 ATOMS.AND RZ, [UR4+0x18], R0 ;  /* 0x00001800ffff098c */ /* 0x0005e2000a800004 */
[----:B------:R-:W-:Y:S05]  /*3b40*/  BRA `(.L_x_70) ;  /* 0x0000000000147947 */ /* 0x000fea0003800000 */
.L_x_69:
[----:B------:R-:W-:Y:S02]  /*3b50*/  MOV R2, 0x3b70 ;  /* 0x00003b7000027802 */ /* 0x000fe40000000f00 */
[----:B---3-5:R-:W-:Y:S05]  /*3b60*/  CALL.REL.NOINC `($__internal_0_$__cuda_sm10x_tcgen05_guardrail_trap_col_being_dealloced_not_returned_by_alloc) ;  /* 0x0000004400d07944 */ /* 0x028fea0003c00000 */
[----:B------:R-:W-:Y:S05]  /*3b70*/  BRA `(.L_x_70) ;  /* 0x0000000000087947 */ /* 0x000fea0003800000 */
.L_x_68:
[----:B------:R-:W-:Y:S02]  /*3b80*/  MOV R2, 0x3ba0 ;  /* 0x00003ba000027802 */ /* 0x000fe40000000f00 */
[----:B---3-5:R-:W-:Y:S05]  /*3b90*/  CALL.REL.NOINC `($__internal_2_$__cuda_sm10x_tcgen05_guardrail_trap_unallocated_columns_being_dealloced) ;  /* 0x0000004400dc7944 */ /* 0x028fea0003c00000 */
.L_x_70:
[----:B------:R-:W-:Y:S01]  /*3ba0*/  NOP ;  /* 0x0000000000007918 */ /* 0x000fe20000000000 */
[----:B------:R-:W-:Y:S05]  /*3bb0*/  EXIT ;  /* 0x000000000000794d */ /* 0x000fea0003800000 */
.L_x_52:
[----:B------:R-:W-:-:S09]  /*3bc0*/  UISETP.NE.OR UP3, UPT, UR8, 0x3, UP3 ;  /* 0x000000030800788c */ /* 0x000fd20009f65670 */
[----:B------:R-:W-:Y:S05]  /*3bd0*/  BRA.U UP3, `(.L_x_71) ;  /* 0x0000000d03b07547 */ /* 0x000fea000b800000 */
[----:B------:R-:W1:Y:S01]  /*3be0*/  LDC R0, c[0x0][0xb30] ;  /* 0x0002cc00ff007b82 */ /* 0x000e620000000800 */
[----:B------:R-:W2:Y:S01]  /*3bf0*/  LDCU.64 UR8, c[0x0][0x888] ;  /* 0x00011100ff0877ac */ /* 0x000ea20008000a00 */
[----:B------:R-:W-:Y:S02]  /*3c00*/  HFMA2 R27, -RZ, RZ, 0, 0 ;  /* 0x00000000ff1b7431 */ /* 0x000fe400000001ff */
[----:B------:R-:W-:Y:S01]  /*3c10*/  IMAD.MOV.U32 R29, RZ, RZ, 0x1 ;  /* 0x00000001ff1d7424 */ /* 0x000fe200078e00ff */
[----:B------:R-:W-:Y:S01]  /*3c20*/  MOV R25, 0x2000 ;  /* 0x0000200000197802 */ /* 0x000fe20000000f00 */
[----:B------:R-:W4:Y:S01]  /*3c30*/  LDCU.64 UR4, c[0x0][0x890] ;  /* 0x00011200ff0477ac */ /* 0x000f220008000a00 */
[----:B------:R-:W-:Y:S01]  /*3c40*/  IMAD.MOV.U32 R28, RZ, RZ, RZ ;  /* 0x000000ffff1c7224 */ /* 0x000fe200078e00ff */
[----:B------:R-:W3:Y:S01]  /*3c50*/  LDC R24, c[0x0][0x370] ;  /* 0x0000dc00ff187b82 */ /* 0x000ee20000000800 */
[----:B------:R-:W-:Y:S01]  /*3c60*/  UMOV UR7, 0x400 ;  /* 0x0000040000077882 */ /* 0x000fe20000000000 */
[----:B------:R-:W-:-:S02]  /*3c70*/  UPLOP3.LUT UP1, UPT, UPT, UPT, UPT, 0x40, 0x4 ;  /* 0x000000000004789c */ /* 0x000fc40003f2e870 */
[----:B------:R-:W-:Y:S01]  /*3c80*/  ULEA UR7, UR37, UR7, 0x18 ;  /* 0x0000000725077291 */ /* 0x000fe2000f8ec0ff */
[----:B------:R-:W-:-:S03]  /*3c90*/  UMOV UR13, URZ ;  /* 0x000000ff000d7c82 */ /* 0x000fc60008000000 */
[----:B------:R-:W3:Y:S01]  /*3ca0*/  LDC R3, c[0x0][0xb0c] ;  /* 0x0002c300ff037b82 */ /* 0x000ee20000000800 */
[----:B--2---:R-:W-:Y:S02]  /*3cb0*/  UISETP.NE.U32.AND UP3, UPT, UR8, URZ, UPT ;  /* 0x000000ff0800728c */ /* 0x004fe4000bf65070 */
[----:B----4-:R-:W-:-:S05]  /*3cc0*/  UISETP.NE.U32.AND UP5, UPT, UR4, URZ, UPT ;  /* 0x000000ff0400728c */ /* 0x010fca000bfa5070 */
[----:B------:R-:W2:Y:S01]  /*3cd0*/  LDC R18, c[0x0][0xb20] ;  /* 0x0002c800ff127b82 */ /* 0x000ea20000000800 */
[----:B-1----:R-:W-:Y:S01]  /*3ce0*/  ISETP.NE.AND P1, PT, R0, 0x1, PT ;  /* 0x000000010000780c */ /* 0x002fe20003f25270 */
[----:B------:R-:W-:Y:S02]  /*3cf0*/  UISETP.NE.AND.EX UP3, UPT, UR9, URZ, UPT, UP3 ;  /* 0x000000ff0900728c */ /* 0x000fe4000bf65330 */
[----:B------:R-:W-:-:S04]  /*3d00*/  UISETP.NE.AND.EX UP5, UPT, UR5, URZ, UPT, UP5 ;  /* 0x000000ff0500728c */ /* 0x000fc8000bfa5350 */
[----:B------:R-:W1:Y:S08]  /*3d10*/  LDC.64 R30, c[0x0][0x348] ;  /* 0x0000d200ff1e7b82 */ /* 0x000e700000000a00 */
[----:B------:R-:W4:Y:S08]  /*3d20*/  LDC.64 R16, c[0x0][0xb10] ;  /* 0x0002c400ff107b82 */ /* 0x000f300000000a00 */
[----:B------:R-:W1:Y:S08]  /*3d30*/  LDC.64 R6, c[0x0][0xb18] ;  /* 0x0002c600ff067b82 */ /* 0x000e700000000a00 */
[----:B------:R-:W1:Y:S08]  /*3d40*/  LDC.64 R4, c[0x0][0xb28] ;  /* 0x0002ca00ff047b82 */ /* 0x000e700000000a00 */
[----:B--23--:R-:W1:Y:S02]  /*3d50*/  LDC R19, c[0x0][0x374] ;  /* 0x0000dd00ff137b82 */ /* 0x00ce640000000800 */
.L_x_80:
[C---:B------:R-:W-:Y:S02]  /*3d60*/  LEA R0, R28.reuse, UR7, 0x3 ;  /* 0x000000071c007c11 */ /* 0x040fe4000f8e18ff */
[----:B------:R-:W-:Y:S02]  /*3d70*/  SHF.L.U32 R2, R27, 0x1f, RZ ;  /* 0x0000001f1b027819 */ /* 0x000fe400000006ff */
[----:B------:R-:W-:Y:S02]  /*3d80*/  LEA R20, R28, UR7, 0x4 ;  /* 0x000000071c147c11 */ /* 0x000fe4000f8e20ff */
[----:B--2---:R-:W2:Y:S02]  /*3d90*/  SYNCS.PHASECHK.TRANS64.TRYWAIT P0, [R0+URZ+0xc0], R2 ;  /* 0x0000c002000075a7 */ /* 0x004ea400080011ff */
[----:B--2---:R-:W-:Y:S05]  /*3da0*/  @!P0 BRA `(.L_x_72) ;  /* 0x0000004000648947 */ /* 0x004fea0003800000 */
.L_x_155:
[----:B------:R-:W-:Y:S01]  /*3db0*/  ISETP.GE.AND P0, PT, R40, 0x1, PT ;  /* 0x000000012800780c */ /* 0x000fe20003f06270 */
[----:B------:R-:W3:Y:S01]  /*3dc0*/  LDS.128 R20, [R20+0x150] ;  /* 0x0001500014147984 */ /* 0x000ee20000000c00 */
[----:B--2---:R-:W-:Y:S01]  /*3dd0*/  VIADD R0, R0, 0xd0 ;  /* 0x000000d000007836 */ /* 0x004fe20000000000 */
[----:B------:R-:W-:Y:S01]  /*3de0*/  @!PT LDS RZ, [RZ] ;  /* 0x00000000fffff984 */ /* 0x000fe20000000800 */
[----:B------:R-:W-:Y:S01]  /*3df0*/  @!PT LDS RZ, [RZ] ;  /* 0x00000000fffff984 */ /* 0x000fe20000000800 */
[----:B------:R-:W-:Y:S01]  /*3e00*/  @!PT LDS RZ, [RZ] ;  /* 0x00000000fffff984 */ /* 0x000fe20000000800 */
[----:B------:R-:W-:Y:S01]  /*3e10*/  @!PT LDS RZ, [RZ] ;  /* 0x00000000fffff984 */ /* 0x000fe20000000800 */
[----:B------:R2:W-:Y:S06]  /*3e20*/  MEMBAR.ALL.CTA ;  /* 0x0000000000007992 */ /* 0x0005ec0000008000 */
[----:B--2---:R-:W2:Y:S01]  /*3e30*/  FENCE.VIEW.ASYNC.S ;  /* 0x00000000000073c6 */ /* 0x004ea20000000000 */
[----:B------:R-:W-:Y:S04]  /*3e40*/  PRMT R0, RZ, 0x654, R0 ;  /* 0x00000654ff007816 */ /* 0x000fe80000000000 */
[----:B--2---:R2:W-:Y:S01]  /*3e50*/  SYNCS.ARRIVE.TRANS64.RED.A1T0 RZ, [R0+URZ], RZ ;  /* 0x000000ff00ff79a7 */ /* 0x0045e200081004ff */
[----:B---3--:R-:W-:Y:S11]  /*3e60*/  LOP3.LUT P3, RZ, R22, 0x1, RZ, 0xc0, !PT ;  /* 0x0000000116ff7812 */ /* 0x008ff6000786c0ff */
[----:B------:R-:W-:Y:S02]  /*3e70*/  @!UPT UIADD3 URZ, UPT, UPT, URZ, URZ, URZ ;  /* 0x000000fffffff290 */ /* 0x000fe4000fffe0ff */
[----:B------:R-:W-:Y:S02]  /*3e80*/  @P3 MOV R11, R20 ;  /* 0x00000014000b3202 */ /* 0x000fe40000000f00 */
[----:B------:R-:W-:Y:S01]  /*3e90*/  @P3 LOP3.LUT R10, R21, 0xffff, RZ, 0xc0, !PT ;  /* 0x0000ffff150a3812 */ /* 0x000fe200078ec0ff */
[----:B--2---:R-:W-:Y:S06]  /*3ea0*/  @!P0 BRA `(.L_x_73) ;  /* 0x0000000000a48947 */ /* 0x004fec0003800000 */
[-C--:B-1----:R-:W-:Y:S01]  /*3eb0*/  IMAD.HI.U32 R0, R19, R7.reuse, RZ ;  /* 0x0000000713007227 */ /* 0x082fe200078e00ff */
[----:B------:R-:W-:Y:S02]  /*3ec0*/  ISETP.NE.AND P0, PT, R6, 0x1, PT ;  /* 0x000000010600780c */ /* 0x000fe40003f05270 */
[----:B------:R-:W-:Y:S01]  /*3ed0*/  ISETP.NE.AND P2, PT, R40, 0x1, PT ;  /* 0x000000012800780c */ /* 0x000fe20003f45270 */
[----:B----4-:R-:W-:Y:S01]  /*3ee0*/  IMAD.HI.U32 R9, R24, R16, RZ ;  /* 0x0000001018097227 */ /* 0x010fe200078e00ff */
[----:B------:R-:W-:Y:S02]  /*3ef0*/  SHF.R.U32.HI R0, RZ, R18, R0 ;  /* 0x00000012ff007219 */ /* 0x000fe40000011600 */
[----:B------:R-:W-:Y:S01]  /*3f00*/  ISETP.NE.AND P4, PT, R3, 0x1, PT ;  /* 0x000000010300780c */ /* 0x000fe20003f85270 */
[----:B------:R-:W-:Y:S01]  /*3f10*/  IMAD.HI.U32 R13, R10, R7, RZ ;  /* 0x000000070a0d7227 */ /* 0x000fe200078e00ff */
[----:B------:R-:W-:Y:S02]  /*3f20*/  SHF.R.U32.HI R9, RZ, R17, R9 ;  /* 0x00000011ff097219 */ /* 0x000fe40000011609 */
[----:B------:R-:W-:Y:S01]  /*3f30*/  SEL R0, R19, R0, !P0 ;  /* 0x0000000013007207 */ /* 0x000fe20004000000 */
[----:B------:R-:W-:Y:S01]  /*3f40*/  IMAD.HI.U32 R12, R11, R16, RZ ;  /* 0x000000100b0c7227 */ /* 0x000fe200078e00ff */
[----:B------:R-:W-:Y:S03]  /*3f50*/  SEL R9, R24, R9, !P4 ;  /* 0x0000000918097207 */ /* 0x000fe60006000000 */
[-C--:B------:R-:W-:Y:S01]  /*3f60*/  IMAD.HI.U32 R8, R0, R4.reuse, RZ ;  /* 0x0000000400087227 */ /* 0x080fe200078e00ff */
[----:B------:R-:W-:Y:S03]  /*3f70*/  SHF.R.U32.HI R12, RZ, R17, R12 ;  /* 0x00000011ff0c7219 */ /* 0x000fe6000001160c */
[----:B------:R-:W-:Y:S01]  /*3f80*/  IMAD.HI.U32 R2, R9, R4, RZ ;  /* 0x0000000409027227 */ /* 0x000fe200078e00ff */
[-C--:B------:R-:W-:Y:S02]  /*3f90*/  @P2 SHF.R.U32.HI R0, RZ, R5.reuse, R8 ;  /* 0x00000005ff002219 */ /* 0x080fe40000011608 */
[----:B------:R-:W-:Y:S02]  /*3fa0*/  SHF.R.U32.HI R8, RZ, R18, R13 ;  /* 0x00000012ff087219 */ /* 0x000fe4000001160d */
[----:B------:R-:W-:Y:S01]  /*3fb0*/  @P2 SHF.R.U32.HI R9, RZ, R5, R2 ;  /* 0x00000005ff092219 */ /* 0x000fe20000011602 */
[----:B------:R-:W-:Y:S01]  /*3fc0*/  IMAD R0, R40, R0, RZ ;  /* 0x0000000028007224 */ /* 0x000fe200078e02ff */
[----:B------:R-:W-:Y:S02]  /*3fd0*/  SEL R8, R10, R8, !P0 ;  /* 0x000000080a087207 */ /* 0x000fe40004000000 */
[----:B------:R-:W-:Y:S01]  /*3fe0*/  SEL R2, R11, R12, !P4 ;  /* 0x0000000c0b027207 */ /* 0x000fe20006000000 */
[----:B------:R-:W-:Y:S01]  /*3ff0*/  IMAD R12, R40, R9, RZ ;  /* 0x00000009280c7224 */ /* 0x000fe200078e02ff */
[C---:B------:R-:W-:Y:S01]  /*4000*/  ISETP.GE.AND P0, PT, R8.reuse, R0, PT ;  /* 0x000000000800720c */ /* 0x040fe20003f06270 */
[----:B------:R-:W-:Y:S03]  /*4010*/  IMAD.HI.U32 R0, R8, R4, RZ ;  /* 0x0000000408007227 */ /* 0x000fe600078e00ff */
[----:B------:R-:W-:Y:S02]  /*4020*/  ISETP.GE.OR P0, PT, R2, R12, P0 ;  /* 0x0000000c0200720c */ /* 0x000fe40000706670 */
[-C--:B------:R-:W-:Y:S04]  /*4030*/  SHF.R.U32.HI R0, RZ, R5.reuse, R0 ;  /* 0x00000005ff007219 */ /* 0x080fe80000011600 */
[----:B------:R-:W-:Y:S05]  /*4040*/  SEL R13, R8, R0, !P2 ;  /* 0x00000000080d7207 */ /* 0x000fea0005000000 */
[----:B------:R-:W-:Y:S02]  /*4050*/  IMAD.MOV R12, RZ, RZ, -R13 ;  /* 0x000000ffff0c7224 */ /* 0x000fe400078e0a0d */
[----:B------:R-:W-:Y:S04]  /*4060*/  @!P0 IMAD.HI.U32 R0, R2, R4, RZ ;  /* 0x0000000402008227 */ /* 0x000fe800078e00ff */
[----:B------:R-:W-:Y:S01]  /*4070*/  IMAD R12, R40, R12, R8 ;  /* 0x0000000c280c7224 */ /* 0x000fe200078e0208 */
[----:B------:R-:W-:Y:S04]  /*4080*/  @!P0 SHF.R.U32.HI R0, RZ, R5, R0 ;  /* 0x00000005ff008219 */ /* 0x000fe80000011600 */
[----:B------:R-:W-:Y:S04]  /*4090*/  @!P0 SEL R0, R2, R0, !P2 ;  /* 0x0000000002008207 */ /* 0x000fe80005000000 */
[----:B------:R-:W-:Y:S01]  /*40a0*/  @!P0 IADD3 R13, PT, PT, R13, -R0, RZ ;  /* 0x800000000d0d8210 */ /* 0x000fe20007ffe0ff */
[----:B------:R-:W-:Y:S01]  /*40b0*/  @!P0 IMAD R0, R9, R12, R0 ;  /* 0x0000000c09008224 */ /* 0x000fe200078e0200 */
[----:B------:R-:W-:Y:S01]  /*40c0*/  IADD3 R9, PT, PT, -R8, RZ, RZ ;  /* 0x000000ff08097210 */ /* 0x000fe20007ffe1ff */
[--C-:B------:R-:W-:Y:S02]  /*40d0*/  IMAD.MOV R12, RZ, RZ, -R2.reuse ;  /* 0x000000ffff0c7224 */ /* 0x100fe400078e0a02 */
[----:B------:R-:W-:Y:S02]  /*40e0*/  @!P0 IMAD R8, R13, R40, R2 ;  /* 0x000000280d088224 */ /* 0x000fe400078e0202 */
[----:B------:R-:W-:Y:S02]  /*40f0*/  @!P0 IMAD.MOV.U32 R2, RZ, RZ, R0 ;  /* 0x000000ffff028224 */ /* 0x000fe400078e0000 */
[----:B------:R-:W-:Y:S02]  /*4100*/  IMAD R11, R3, R12, R11 ;  /* 0x0000000c030b7224 */ /* 0x000fe400078e020b */
[----:B------:R-:W-:Y:S02]  /*4110*/  IMAD R10, R6, R9, R10 ;  /* 0x00000009060a7224 */ /* 0x000fe400078e020a */
[----:B------:R-:W-:Y:S02]  /*4120*/  IMAD R11, R2, R3, R11 ;  /* 0x00000003020b7224 */ /* 0x000fe400078e020b */
[----:B------:R-:W-:Y:S02]  /*4130*/  IMAD R10, R8, R6, R10 ;  /* 0x00000006080a7224 */ /* 0x000fe400078e020a */
.L_x_73:
[----:B------:R-:W-:Y:S05]  /*4140*/  BRA.U UP1, `(.L_x_74) ;  /* 0x0000000101107547 */ /* 0x000fea000b800000 */
[----:B------:R-:W-:Y:S04]  /*4150*/  MOV R2, UR6 ;  /* 0x0000000600027c02 */ /* 0x000fe80008000f00 */
[----:B------:R-:W-:Y:S04]  /*4160*/  SHF.L.U32 R2, R2, 0x1f, RZ ;  /* 0x0000001f02027819 */ /* 0x000fe800000006ff */
[----:B------:R-:W2:Y:S02]  /*4170*/  SYNCS.PHASECHK.TRANS64.TRYWAIT P0, [UR7+0xb8], R2 ;  /* 0x0000b802ff0075a7 */ /* 0x000ea40008001107 */
[----:B--2---:R-:W-:Y:S05]  /*4180*/  @!P0 BRA `(.L_x_75) ;  /* 0x0000003c00808947 */ /* 0x004fea0003800000 */
.L_x_74:
[----:B------:R-:W-:Y:S02]  /*4190*/  R2UR UR11, R15 ;  /* 0x000000000f0b72ca */ /* 0x000fe400000e0000 */
[----:B------:R-:W-:Y:S02]  /*41a0*/  R2UR UR10, R14 ;  /* 0x000000000e0a72ca */ /* 0x000fe400000e0000 */
[----:B------:R-:W-:Y:S04]  /*41b0*/  ISETP.NE.U32.AND P2, PT, RZ, UR4, PT ;  /* 0x00000004ff007c0c */ /* 0x000fe8000bf45070 */
[----:B------:R-:W-:Y:S05]  /*41c0*/  ISETP.NE.AND.EX P2, PT, RZ, UR5, PT, P2 ;  /* 0x00000005ff007c0c */ /* 0x000fea000bf45320 */
[----:B------:R-:W-:Y:S02]  /*41d0*/  USHF.L.U32 UR11, UR11, 0x7, URZ ;  /* 0x000000070b0b7899 */ /* 0x000fe400080006ff */
[----:B------:R-:W-:Y:S01]  /*41e0*/  USHF.L.U32 UR10, UR10, 0x6, URZ ;  /* 0x000000060a0a7899 */ /* 0x000fe200080006ff */
[----:B------:R-:W-:Y:S11]  /*41f0*/  BRA.U !UP5, `(.L_x_76) ;  /* 0x000000010d347547 */ /* 0x000ff6000b800000 */
[----:B------:R-:W-:Y:S01]  /*4200*/  UPLOP3.LUT UP0, UPT, UPT, UPT, UP3, 0x80, 0x8 ;  /* 0x000000000008789c */ /* 0x000fe20003f0f030 */
[----:B--2---:R-:W-:Y:S02]  /*4210*/  HFMA2 R0, -RZ, RZ, 0, 5.9604644775390625e-08 ;  /* 0x00000001ff007431 */ /* 0x004fe400000001ff */
[----:B------:R-:W-:Y:S03]  /*4220*/  IMAD.MOV.U32 R92, RZ, RZ, 0x1 ;  /* 0x00000001ff5c7424 */ /* 0x000fe600078e00ff */
[----:B------:R-:W-:Y:S05]  /*4230*/  PLOP3.LUT P0, PT, PT, PT, UP0, 0x80, 0x8 ;  /* 0x000000000008781c */ /* 0x000fea0003f0f008 */
[----:B------:R-:W2:Y:S01]  /*4240*/  @UP0 LDCU.64 UR14, c[0x0][0x888] ;  /* 0x00011100ff0e07ac */ /* 0x000ea20008000a00 */
[----:B------:R-:W-:Y:S07]  /*4250*/  @UP0 UIMAD UR8, UR36, UR4, URZ ;  /* 0x00000004240802a4 */ /* 0x000fee000f8e02ff */
[----:B------:R-:W-:Y:S01]  /*4260*/  @!P0 PRMT R92, R0, 0x7610, R92 ;  /* 0x00007610005c8816 */ /* 0x000fe2000000005c */
[----:B--2---:R-:W-:Y:S03]  /*4270*/  @UP0 UIMAD.WIDE UR14, UR8, 0x4, UR14 ;  /* 0x00000004080e08a5 */ /* 0x004fe6000f8e020e */
[----:B------:R-:W2:Y:S03]  /*4280*/  @!UP0 LDCU UR8, c[0x0][0x880] ;  /* 0x00011000ff0887ac */ /* 0x000ea60008000800 */
[----:B------:R-:W-:Y:S01]  /*4290*/  IMAD.U32 R8, RZ, RZ, UR14 ;  /* 0x0000000eff087e24 */ /* 0x000fe2000f8e00ff */
[----:B------:R-:W-:Y:S05]  /*42a0*/  MOV R9, UR15 ;  /* 0x0000000f00097c02 */ /* 0x000fea0008000f00 */
[----:B-----5:R3:W5:Y:S02]  /*42b0*/  @P0 LDG.E R49, desc[UR44][R8.64] ;  /* 0x0000002c08310981 */ /* 0x020764000c1e1900 */
[----:B--23--:R-:W-:Y:S07]  /*42c0*/  @!P0 IMAD.U32 R49, RZ, RZ, UR8 ;  /* 0x00000008ff318e24 */ /* 0x00cfee000f8e00ff */
.L_x_76:
[----:B-----5:R-:W-:Y:S01]  /*42d0*/  @!P2 FSETP.EQ.AND P0, PT, R49, RZ, PT ;  /* 0x000000ff3100a20b */ /* 0x020fe20003f02000 */
[----:B------:R-:W-:Y:S01]  /*42e0*/  @!UPT UIADD3 URZ, UPT, UPT, URZ, URZ, URZ ;  /* 0x000000fffffff290 */ /* 0x000fe2000fffe0ff */
[----:B------:R-:W-:Y:S11]  /*42f0*/  @!P2 BRA `(.L_x_77) ;  /* 0x000000000014a947 */ /* 0x000ff60003800000 */
[----:B------:R-:W-:Y:S02]  /*4300*/  LOP3.LUT P2, RZ, R92, 0xff, RZ, 0xc0, !PT ;  /* 0x000000ff5cff7812 */ /* 0x000fe4000784c0ff */
[----:B------:R-:W-:Y:S04]  /*4310*/  PLOP3.LUT P0, PT, PT, PT, UP0, 0x80, 0x8 ;  /* 0x000000000008781c */ /* 0x000fe80003f0f008 */
[----:B------:R-:W-:Y:S07]  /*4320*/  PLOP3.LUT P0, PT, P0, PT, PT, 0x8, 0x80 ;  /* 0x000000000080781c */ /* 0x000fee000070e170 */
[----:B------:R-:W-:Y:S11]  /*4330*/  @P2 FSETP.EQ.AND P0, PT, R49, RZ, PT ;  /* 0x000000ff3100220b */ /* 0x000ff60003f02000 */
[----:B------:R-:W-:Y:S02]  /*4340*/  @!UPT UIADD3 URZ, UPT, UPT, URZ, URZ, URZ ;  /* 0x000000fffffff290 */ /* 0x000fe4000fffe0ff */
.L_x_77:
[----:B------:R-:W-:Y:S01]  /*4350*/  ULEA UR15, UR13, UR7, 0x3 ;  /* 0x000000070d0f7291 */ /* 0x000fe2000f8e18ff */
[----:B------:R-:W-:Y:S02]  /*4360*/  SHF.L.U32 R9, R29, 0x1f, RZ ;  /* 0x0000001f1d097819 */ /* 0x000fe400000006ff */
[----:B------:R-:W-:Y:S04]  /*4370*/  ELECT P4, URZ, PT ;  /* 0x0000000000ff782f */ /* 0x000fe80003880000 */
[----:B------:R-:W-:Y:S02]  /*4380*/  PLOP3.LUT P4, PT, P0, P4, PT, 0xf2, 0x2f ;  /* 0x00000000002f781c */ /* 0x000fe40000789e72 */
[----:B------:R-:W3:Y:S11]  /*4390*/  SYNCS.PHASECHK.TRANS64.TRYWAIT P2, [UR15+0x98], R9 ;  /* 0x00009809ff0075a7 */ /* 0x000ef6000804110f */
[----:B-1----:R-:W-:Y:S05]  /*43a0*/  @!P4 IADD3 R8, P0, PT, R30, 0x580, RZ ;  /* 0x000005801e08c810 */ /* 0x002fea0007f1e0ff */
[----:B--2---:R-:W-:Y:S01]  /*43b0*/  @!P4 IMAD.X R2, RZ, RZ, R31, P0 ;  /* 0x000000ffff02c224 */ /* 0x004fe200000e061f */
[----:B---3--:R-:W-:Y:S07]  /*43c0*/  @!P2 BRA `(.L_x_78) ;  /* 0x0000003c0008a947 */ /* 0x008fee0003800000 */
.L_x_158:
[----:B------:R-:W2:Y:S01]  /*43d0*/  LDC.64 R12, c[0x0][0xb18] ;  /* 0x0002c600ff0c7b82 */ /* 0x000ea20000000a00 */
[----:B------:R-:W-:Y:S01]  /*43e0*/  @!P4 R2UR UR8, R2 ;  /* 0x000000000208c2ca */ /* 0x000fe200000e0000 */
[----:B------:R-:W-:Y:S01]  /*43f0*/  VOTEU.ALL UP2, P4 ;  /* 0x0000000000ff7886 */ /* 0x000fe20002040000 */
[----:B------:R-:W-:Y:S01]  /*4400*/  @!P4 R2UR UR9, R8 ;  /* 0x000000000809c2ca */ /* 0x000fe200000e0000 */
[----:B------:R-:W-:Y:S01]  /*4410*/  VOTEU.ALL UP1, P4 ;  /* 0x0000000000ff7886 */ /* 0x000fe20002020000 */
[----:B-1----:R-:W-:Y:S03]  /*4420*/  @!P4 IMAD.MOV.U32 R0, RZ, RZ, 0x2000 ;  /* 0x00002000ff00c424 */ /* 0x002fe600078e00ff */
[----:B------:R-:W1:Y:S01]  /*4430*/  @!P1 LDC R2, c[0x0][0xb0c] ;  /* 0x0002c300ff029b82 */ /* 0x000e620000000800 */
[----:B------:R-:W-:Y:S01]  /*4440*/  UMOV UR20, 0x0 ;  /* 0x0000000000147882 */ /* 0x000fe20000000000 */
[----:B------:R-:W-:Y:S01]  /*4450*/  UMOV UR21, 0x10000000 ;  /* 0x1000000000157882 */ /* 0x000fe20000000000 */
[----:B------:R-:W-:Y:S01]  /*4460*/  UMOV UR12, UR36 ;  /* 0x00000024000c7c82 */ /* 0x000fe20008000000 */
[----:B------:R-:W-:Y:S01]  /*4470*/  UIADD3 UR14, UPT, UPT, UR13, 0x1, URZ ;  /* 0x000000010d0e7890 */ /* 0x000fe2000fffe0ff */
[----:B------:R-:W-:Y:S01]  /*4480*/  @P3 SHF.R.U32.HI R26, RZ, 0x10, R21 ;  /* 0x00000010ff1a3819 */ /* 0x000fe20000011615 */
[----:B------:R-:W-:Y:S02]  /*4490*/  VIADD R28, R28, 0x1 ;  /* 0x000000011c1c7836 */ /* 0x000fe40000000000 */
[----:B------:R-:W-:Y:S01]  /*44a0*/  IMAD.U32 R9, RZ, RZ, UR8 ;  /* 0x00000008ff097e24 */ /* 0x000fe2000f8e00ff */
[----:B------:R-:W-:Y:S01]  /*44b0*/  @!UP2 ULEA UR8, UR13, UR7, 0xd ;  /* 0x000000070d08a291 */ /* 0x000fe2000f8e68ff */
[----:B------:R-:W-:Y:S01]  /*44c0*/  IMAD.U32 R8, RZ, RZ, UR9 ;  /* 0x00000009ff087e24 */ /* 0x000fe2000f8e00ff */
[----:B------:R-:W-:Y:S02]  /*44d0*/  UIADD3 UR9, UPT, UPT, UR15, 0x80, URZ ;  /* 0x000000800f097890 */ /* 0x000fe4000fffe0ff */
[----:B------:R-:W-:Y:S01]  /*44e0*/  @!P4 R2UR UR19, R9 ;  /* 0x000000000913c2ca */ /* 0x000fe200000e0000 */
[----:B------:R-:W-:Y:S01]  /*44f0*/  @!UP2 UIADD3 UR8, UPT, UPT, UR8, 0x200, URZ ;  /* 0x000002000808a890 */ /* 0x000fe2000fffe0ff */
[----:B------:R-:W-:Y:S01]  /*4500*/  @!P4 R2UR UR18, R8 ;  /* 0x000000000812c2ca */ /* 0x000fe200000e0000 */
[----:B------:R-:W-:Y:S01]  /*4510*/  UISETP.NE.AND UP4, UPT, UR14, 0x3, UPT ;  /* 0x000000030e00788c */ /* 0x000fe2000bf85270 */
[----:B------:R-:W3:Y:S01]  /*4520*/  LDC.64 R8, c[0x0][0xb10] ;  /* 0x0002c400ff087b82 */ /* 0x000ee20000000a00 */
[----:B------:R-:W-:Y:S02]  /*4530*/  UPRMT UR16, UR37, 0x654, UR9 ;  /* 0x0000065425107896 */ /* 0x000fe40008000009 */
[----:B------:R-:W-:Y:S02]  /*4540*/  USEL UR17, URZ, 0x1, UP4 ;  /* 0x00000001ff117887 */ /* 0x000fe4000a000000 */
[----:B------:R-:W-:Y:S04]  /*4550*/  USEL UR14, UR14, URZ, UP4 ;  /* 0x000000ff0e0e7287 */ /* 0x000fe8000a000000 */
[----:B------:R-:W-:Y:S01]  /*4560*/  ULEA UR13, UR14, UR7, 0x3 ;  /* 0x000000070e0d7291 */ /* 0x000fe2000f8e18ff */
[----:B------:R-:W-:Y:S01]  /*4570*/  LOP3.LUT R29, R29, UR17, RZ, 0x3c, !PT ;  /* 0x000000111d1d7c12 */ /* 0x000fe2000f8e3cff */
[----:B------:R1:W-:Y:S01]  /*4580*/  @!UP1 UTMALDG.3D [UR8], [UR18], desc[UR20] ;  /* 0x00001408120095b4 */ /* 0x0003e20008011000 */
[----:B------:R5:W-:Y:S02]  /*4590*/  @!P4 SYNCS.ARRIVE.TRANS64.RED.A0TR RZ, [UR15+0x80], R0 ;  /* 0x00008000ffffc9a7 */ /* 0x000be4000830040f */
[----:B------:R-:W-:Y:S01]  /*45a0*/  SHF.L.U32 R14, R29, 0x1f, RZ ;  /* 0x0000001f1d0e7819 */ /* 0x000fe200000006ff */
[C---:B---3--:R-:W-:Y:S01]  /*45b0*/  @!P1 IMAD.HI.U32 R8, R11.reuse, R8, RZ ;  /* 0x000000080b089227 */ /* 0x048fe200078e00ff */
[----:B--2---:R-:W-:Y:S02]  /*45c0*/  @!P1 ISETP.NE.AND P0, PT, R12, 0x1, PT ;  /* 0x000000010c00980c */ /* 0x004fe40003f05270 */
[----:B-1----:R-:W-:Y:S01]  /*45d0*/  @!P1 ISETP.NE.AND P2, PT, R2, 0x1, PT ;  /* 0x000000010200980c */ /* 0x002fe20003f45270 */
[----:B------:R-:W-:Y:S01]  /*45e0*/  SYNCS.ARRIVE.TRANS64.RED.A1T0 RZ, [UR16], RZ ;  /* 0x000000ffffff79a7 */ /* 0x000fe20008100410 */
[C---:B------:R-:W-:Y:S01]  /*45f0*/  @!P1 IMAD.HI.U32 R13, R10.reuse, R13, RZ ;  /* 0x0000000d0a0d9227 */ /* 0x040fe200078e00ff */
[----:B------:R-:W-:Y:S04]  /*4600*/  @!P1 SHF.R.U32.HI R8, RZ, R9, R8 ;  /* 0x00000009ff089219 */ /* 0x000fe80000011608 */
[----:B------:R-:W-:Y:S01]  /*4610*/  @!P1 SEL R8, R11, R8, !P2 ;  /* 0x000000080b089207 */ /* 0x000fe20005000000 */
[----:B------:R-:W1:Y:S01]  /*4620*/  SYNCS.PHASECHK.TRANS64.TRYWAIT P5, [UR13+0x98], R14 ;  /* 0x0000980eff0075a7 */ /* 0x000e6200080a110d */
[----:B-----5:R-:W2:Y:S02]  /*4630*/  @!P1 LDC R0, c[0x0][0xb20] ;  /* 0x0002c800ff009b82 */ /* 0x020ea40000000800 */
[----:B--2---:R-:W-:Y:S04]  /*4640*/  @!P1 SHF.R.U32.HI R0, RZ, R0, R13 ;  /* 0x00000000ff009219 */ /* 0x004fe8000001160d */
[----:B------:R-:W-:Y:S05]  /*4650*/  @!P1 SEL R9, R10, R0, !P0 ;  /* 0x000000000a099207 */ /* 0x000fea0004000000 */
[----:B------:R-:W-:Y:S02]  /*4660*/  @!P1 IMAD.IADD R0, R9, 0x1, -R8 ;  /* 0x0000000109009824 */ /* 0x000fe400078e0a08 */
[----:B------:R-:W-:Y:S02]  /*4670*/  @!P1 IMAD.IADD R8, R8, 0x1, -R9 ;  /* 0x0000000108089824 */ /* 0x000fe400078e0a09 */
[----:B------:R-:W-:Y:S02]  /*4680*/  @!P1 IMAD R11, R0, R2, R11 ;  /* 0x00000002000b9224 */ /* 0x000fe400078e020b */
[----:B------:R-:W-:Y:S01]  /*4690*/  @!P1 IMAD R10, R8, R12, R10 ;  /* 0x0000000c080a9224 */ /* 0x000fe200078e020a */
[----:B-1----:R-:W-:Y:S06]  /*46a0*/  @!P5 BRA `(.L_x_79) ;  /* 0x000000380068d947 */ /* 0x002fec0003800000 */
.L_x_160:
[----:B------:R-:W-:Y:S01]  /*46b0*/  @!P4 IADD3 R2, P0, PT, R30, 0x580, RZ ;  /* 0x000005801e02c810 */ /* 0x000fe20007f1e0ff */
[----:B------:R-:W-:Y:S01]  /*46c0*/  UMOV UR18, 0x0 ;  /* 0x0000000000127882 */ /* 0x000fe20000000000 */
[----:B------:R-:W-:Y:S01]  /*46d0*/  UMOV UR19, 0x10000000 ;  /* 0x1000000000137882 */ /* 0x000fe20000000000 */
[----:B------:R-:W-:Y:S01]  /*46e0*/  VOTEU.ALL UP1, P4 ;  /* 0x0000000000ff7886 */ /* 0x000fe20002020000 */
[----:B------:R-:W-:Y:S01]  /*46f0*/  @!P4 R2UR UR9, R2 ;  /* 0x000000000209c2ca */ /* 0x000fe200000e0000 */
[----:B-1----:R-:W-:Y:S01]  /*4700*/  @!P4 IMAD.X R0, RZ, RZ, R31, P0 ;  /* 0x000000ffff00c224 */ /* 0x002fe200000e061f */
[----:B------:R-:W-:Y:S01]  /*4710*/  UMOV UR12, UR36 ;  /* 0x00000024000c7c82 */ /* 0x000fe20008000000 */
[----:B------:R-:W-:Y:S01]  /*4720*/  @P3 R2UR UR36, R26 ;  /* 0x000000001a2432ca */ /* 0x000fe200000e0000 */
[----:B------:R-:W-:Y:S01]  /*4730*/  @!UP1 ULEA UR15, UR14, UR7, 0xd ;  /* 0x000000070e0f9291 */ /* 0x000fe2000f8e68ff */
[----:B------:R-:W-:Y:S01]  /*4740*/  ISETP.NE.AND P0, PT, R28, 0x2, PT ;  /* 0x000000021c00780c */ /* 0x000fe20003f05270 */
[----:B------:R-:W-:Y:S01]  /*4750*/  @!UP1 UIADD3 UR10, UPT, UPT, UR10, 0x20, URZ ;  /* 0x000000200a0a9890 */ /* 0x000fe2000fffe0ff */
[----:B------:R-:W-:Y:S01]  /*4760*/  @!P4 R2UR UR8, R0 ;  /* 0x000000000008c2ca */ /* 0x000fe200000e0000 */
[----:B------:R-:W-:Y:S01]  /*4770*/  IMAD.IADD R14, R10, 0x1, R90 ;  /* 0x000000010a0e7824 */ /* 0x000fe200078e025a */
[----:B------:R-:W-:Y:S01]  /*4780*/  SEL R0, RZ, 0x1, P0 ;  /* 0x00000001ff007807 */ /* 0x000fe20000000000 */
[----:B------:R-:W-:Y:S01]  /*4790*/  IMAD.IADD R15, R11, 0x1, R91 ;  /* 0x000000010b0f7824 */ /* 0x000fe200078e025b */
[----:B------:R-:W-:Y:S02]  /*47a0*/  SEL R28, R28, RZ, P0 ;  /* 0x000000ff1c1c7207 */ /* 0x000fe40000000000 */
[----:B------:R-:W-:Y:S01]  /*47b0*/  IMAD.U32 R8, RZ, RZ, UR9 ;  /* 0x00000009ff087e24 */ /* 0x000fe2000f8e00ff */
[----:B------:R-:W-:Y:S01]  /*47c0*/  UIADD3 UR9, UPT, UPT, UR13, 0x80, URZ ;  /* 0x000000800d097890 */ /* 0x000fe2000fffe0ff */
[----:B------:R-:W-:Y:S03]  /*47d0*/  LOP3.LUT R27, R27, R0, RZ, 0x3c, !PT ;  /* 0x000000001b1b7212 */ /* 0x000fe600078e3cff */
[----:B------:R-:W-:Y:S02]  /*47e0*/  @!P4 R2UR UR16, R8 ;  /* 0x000000000810c2ca */ /* 0x000fe400000e0000 */
[----:B------:R-:W-:Y:S01]  /*47f0*/  IMAD.U32 R9, RZ, RZ, UR8 ;  /* 0x00000008ff097e24 */ /* 0x000fe2000f8e00ff */
[----:B------:R-:W-:Y:S01]  /*4800*/  @!UP1 UIADD3 UR8, UPT, UPT, UR15, 0x200, URZ ;  /* 0x000002000f089890 */ /* 0x000fe2000fffe0ff */
[----:B------:R-:W-:Y:S01]  /*4810*/  VOTEU.ALL UP1, P4 ;  /* 0x0000000000ff7886 */ /* 0x000fe20002020000 */
[----:B------:R-:W-:Y:S02]  /*4820*/  UPRMT UR15, UR37, 0x654, UR9 ;  /* 0x00000654250f7896 */ /* 0x000fe40008000009 */
[----:B------:R-:W-:Y:S11]  /*4830*/  @!P4 R2UR UR17, R9 ;  /* 0x000000000911c2ca */ /* 0x000ff600000e0000 */
[----:B------:R-:W-:Y:S02]  /*4840*/  @!UPT UIADD3 URZ, UPT, UPT, URZ, URZ, URZ ;  /* 0x000000fffffff290 */ /* 0x000fe4000fffe0ff */
[----:B------:R2:W-:Y:S01]  /*4850*/  @!UP1 UTMALDG.3D [UR8], [UR16], desc[UR18] ;  /* 0x00001208100095b4 */ /* 0x0005e20008011000 */
[----:B------:R2:W-:Y:S01]  /*4860*/  @!P4 SYNCS.ARRIVE.TRANS64.RED.A0TR RZ, [UR13+0x80], R25 ;  /* 0x00008019ffffc9a7 */ /* 0x0005e2000830040d */
[----:B------:R-:W-:Y:S04]  /*4870*/  UIADD3 UR13, UPT, UPT, UR14, 0x1, URZ ;  /* 0x000000010e0d7890 */ /* 0x000fe8000fffe0ff */
[----:B------:R-:W-:Y:S04]  /*4880*/  UISETP.NE.AND UP1, UPT, UR13, 0x3, UPT ;  /* 0x000000030d00788c */ /* 0x000fe8000bf25270 */
[----:B------:R-:W-:Y:S02]  /*4890*/  USEL UR14, URZ, 0x1, UP1 ;  /* 0x00000001ff0e7887 */ /* 0x000fe40008800000 */
[----:B------:R-:W-:Y:S02]  /*48a0*/  USEL UR13, UR13, URZ, UP1 ;  /* 0x000000ff0d0d7287 */ /* 0x000fe40008800000 */
[----:B------:R-:W-:Y:S02]  /*48b0*/  UPLOP3.LUT UP1, UPT, UPT, UPT, UPT, 0x80, 0x8 ;  /* 0x000000000008789c */ /* 0x000fe40003f2f070 */
[----:B------:R-:W-:Y:S01]  /*48c0*/  LOP3.LUT R29, R29, UR14, RZ, 0x3c, !PT ;  /* 0x0000000e1d1d7c12 */ /* 0x000fe2000f8e3cff */
[----:B------:R-:W-:Y:S01]  /*48d0*/  SYNCS.ARRIVE.TRANS64.RED.A1T0 RZ, [UR15], RZ ;  /* 0x000000ffffff79a7 */ /* 0x000fe2000810040f */
[----:B------:R-:W-:Y:S07]  /*48e0*/  @P3 BRA `(.L_x_80) ;  /* 0xfffffff4001c3947 */ /* 0x000fee000383ffff */
[----:B------:R-:W-:Y:S01]  /*48f0*/  UIADD3 UR7, UPT, UPT, UR7, 0x98, URZ ;  /* 0x0000009807077890 */ /* 0x000fe2000fffe0ff */
[----:B------:R-:W-:-:S03]  /*4900*/  SHF.L.U32 R2, R29, 0x1f, RZ ;  /* 0x0000001f1d027819 */ /* 0x000fc600000006ff */
[----:B------:R-:W-:-:S09]  /*4910*/  ULEA UR4, UR13, UR7, 0x3 ;  /* 0x000000070d047291 */ /* 0x000fd2000f8e18ff */
[----:B------:R-:W1:Y:S02]  /*4920*/  SYNCS.PHASECHK.TRANS64.TRYWAIT P0, [UR4], R2 ;  /* 0x00000002ff0075a7 */ /* 0x000e640008001104 */
[----:B-1----:R-:W-:Y:S05]  /*4930*/  @!P0 BRA `(.L_x_81) ;  /* 0x0000003400dc8947 */ /* 0x002fea0003800000 */
.L_x_162:
        /* <DEDUP_REMOVED lines=9> */
.L_x_164:
[----:B------:R-:W-:-:S04]  /*49d0*/  UIADD3 UR5, UPT, UPT, UR5, 0x1, URZ ;  /* 0x0000000105057890 */ /* 0x000fc8000fffe0ff */
[----:B------:R-:W-:-:S04]  /*49e0*/  UISETP.NE.AND UP0, UPT, UR5, 0x3, UPT ;  /* 0x000000030500788c */ /* 0x000fc8000bf05270 */
[----:B------:R-:W-:Y:S02]  /*49f0*/  USEL UR4, URZ, 0x1, UP0 ;  /* 0x00000001ff047887 */ /* 0x000fe40008000000 */
[----:B------:R-:W-:-:S04]  /*4a00*/  USEL UR5, UR5, URZ, UP0 ;  /* 0x000000ff05057287 */ /* 0x000fc80008000000 */
[----:B------:R-:W-:Y:S01]  /*4a10*/  ULEA UR5, UR5, UR7, 0x3 ;  /* 0x0000000705057291 */ /* 0x000fe2000f8e18ff */
[----:B-1----:R-:W-:-:S04]  /*4a20*/  LOP3.LUT R2, R29, UR4, RZ, 0x3c, !PT ;  /* 0x000000041d027c12 */ /* 0x002fc8000f8e3cff */
[----:B------:R-:W-:Y:S01]  /*4a30*/  SHF.L.U32 R2, R2, 0x1f, RZ ;  /* 0x0000001f02027819 */ /* 0x000fe200000006ff */
[----:B------:R-:W-:-:S07]  /*4a40*/  IMAD.U32 R0, RZ, RZ, UR5 ;  /* 0x00000005ff007e24 */ /* 0x000fce000f8e00ff */
.L_x_83:
[----:B-1----:R1:W3:Y:S02]  /*4a50*/  SYNCS.PHASECHK.TRANS64.TRYWAIT P0, [R0+URZ], R2 ;  /* 0x00000002000075a7 */ /* 0x0022e400080011ff */
[----:B---3--:R-:W-:Y:S05]  /*4a60*/  @!P0 NANOSLEEP.SYNCS 0x989680 ;  /* 0x009896800000895d */ /* 0x008fea0003900000 */
[----:B------:R-:W3:Y:S02]  /*4a70*/  @!P0 SYNCS.PHASECHK.TRANS64 P0, [R0+URZ], R2 ;  /* 0x00000002000085a7 */ /* 0x000ee400080010ff */
[----:B--23--:R-:W-:Y:S05]  /*4a80*/  @P0 EXIT ;  /* 0x000000000000094d */ /* 0x00cfea0003800000 */
[----:B------:R-:W-:Y:S05]  /*4a90*/  BRA `(.L_x_83) ;  /* 0xfffffffc00ec7947 */ /* 0x000fea000383ffff */
.L_x_71:
[----:B------:R-:W-:-:S06]  /*4aa0*/  UISETP.GE.AND UP1, UPT, UR8, 0x4, UPT ;  /* 0x000000040800788c */ /* 0x000fcc000bf26270 */
[----:B------:R-:W-:-:S13]  /*4ab0*/  PLOP3.LUT P0, PT, PT, PT, UP1, 0x80, 0x8 ;  /* 0x000000000008781c */ /* 0x000fda0003f0f018 */
[----:B------:R-:W-:Y:S05]  /*4ac0*/  @!P0 EXIT ;  /* 0x000000000000894d */ /* 0x000fea0003800000 */
[----:B------:R-:W-:Y:S01]  /*4ad0*/  BAR.SYNC.DEFER_BLOCKING 0x6, 0xa0 ;  /* 0x0182800000007b1d */ /* 0x000fe20000010000 */
[C---:B------:R-:W-:Y:S01]  /*4ae0*/  IMAD.SHL.U32 R103, R97.reuse, 0x20, RZ ;  /* 0x0000002061677824 */ /* 0x040fe200078e00ff */
[C---:B------:R-:W-:Y:S01]  /*4af0*/  LOP3.LUT R98, R97.reuse, 0x2, RZ, 0xc0, !PT ;  /* 0x0000000261627812 */ /* 0x040fe200078ec0ff */
[C---:B------:R-:W-:Y:S01]  /*4b00*/  IMAD.SHL.U32 R2, R97.reuse, 0x4, RZ ;  /* 0x0000000461027824 */ /* 0x040fe200078e00ff */
[C---:B------:R-:W-:Y:S01]  /*4b10*/  LOP3.LUT R104, R97.reuse, 0x60, RZ, 0xc0, !PT ;  /* 0x0000006061687812 */ /* 0x040fe200078ec0ff */
[----:B------:R-:W-:Y:S01]  /*4b20*/  IMAD.U32 R46, R97, 0x10000, RZ ;  /* 0x00010000612e7824 */ /* 0x000fe200078e00ff */
[----:B------:R-:W-:Y:S02]  /*4b30*/  UMOV UR46, 0x400 ;  /* 0x00000400002e7882 */ /* 0x000fe40000000000 */
[----:B------:R-:W1:Y:S01]  /*4b40*/  LDC R95, c[0x0][0x370] ;  /* 0x0000dc00ff5f7b82 */ /* 0x000e620000000800 */
[----:B------:R-:W-:Y:S01]  /*4b50*/  ULEA UR46, UR37, UR46, 0x18 ;  /* 0x0000002e252e7291 */ /* 0x000fe2000f8ec0ff */
[----:B------:R-:W-:Y:S01]  /*4b60*/  LOP3.LUT R3, R103, 0xc0, RZ, 0xc0, !PT ;  /* 0x000000c067037812 */ /* 0x000fe200078ec0ff */
[----:B------:R-:W-:Y:S01]  /*4b70*/  IMAD.MOV.U32 R45, RZ, RZ, RZ ;  /* 0x000000ffff2d7224 */ /* 0x000fe200078e00ff */
[----:B------:R-:W-:Y:S01]  /*4b80*/  LOP3.LUT R97, R97, 0x4, RZ, 0xc0, !PT ;  /* 0x0000000461617812 */ /* 0x000fe200078ec0ff */
[----:B------:R-:W-:Y:S01]  /*4b90*/  UIADD3 UR50, UPT, UPT, UR46, 0x200, URZ ;  /* 0x000002002e327890 */ /* 0x000fe2000fffe0ff */
[----:B------:R-:W-:-:S02]  /*4ba0*/  LOP3.LUT R2, R3, 0x18, R2, 0xf8, !PT ;  /* 0x0000001803027812 */ /* 0x000fc400078ef802 */
[----:B------:R-:W-:Y:S01]  /*4bb0*/  CS2R R100, SRZ ;  /* 0x0000000000647805 */ /* 0x000fe2000001ff00 */
[----:B------:R-:W2:Y:S01]  /*4bc0*/  LDC R42, c[0x0][0xb0c] ;  /* 0x0002c300ff2a7b82 */ /* 0x000ea20000000800 */
[----:B------:R-:W-:Y:S01]  /*4bd0*/  LOP3.LUT R46, R46, 0x600000, RZ, 0xc0, !PT ;  /* 0x006000002e2e7812 */ /* 0x000fe200078ec0ff */
[----:B------:R-:W-:Y:S01]  /*4be0*/  IMAD.MOV.U32 R107, RZ, RZ, RZ ;  /* 0x000000ffff6b7224 */ /* 0x000fe200078e00ff */
[----:B------:R-:W-:Y:S01]  /*4bf0*/  IADD3 R102, PT, PT, -R97, 0x2, RZ ;  /* 0x0000000261667810 */ /* 0x000fe20007ffe1ff */
[----:B------:R-:W-:Y:S01]  /*4c00*/  IMAD.MOV R98, RZ, RZ, -R98 ;  /* 0x000000ffff627224 */ /* 0x000fe200078e0a62 */
[----:B------:R-:W-:Y:S01]  /*4c10*/  LOP3.LUT R103, R2, 0xf20, R103, 0xf8, !PT ;  /* 0x00000f2002677812 */ /* 0x000fe200078ef867 */
[----:B------:R-:W-:Y:S01]  /*4c20*/  IMAD.MOV R97, RZ, RZ, -R97 ;  /* 0x000000ffff617224 */ /* 0x000fe200078e0a61 */
[----:B------:R-:W4:Y:S01]  /*4c30*/  LDCU.64 UR52, c[0x0][0x348] ;  /* 0x00006900ff3477ac */ /* 0x000f220008000a00 */
[----:B------:R-:W1:Y:S01]  /*4c40*/  LDC R93, c[0x0][0xb20] ;  /* 0x0002c800ff5d7b82 */ /* 0x000e620000000800 */
[----:B------:R-:W3:Y:S01]  /*4c50*/  LDS R0, [UR46+0x170] ;  /* 0x0001702eff007984 */ /* 0x000ee20008000800 */
[----:B------:R-:W-:Y:S01]  /*4c60*/  IMAD.SHL.U32 R102, R102, 0x10, RZ ;  /* 0x0000001066667824 */ /* 0x000fe200078e00ff */
[----:B------:R-:W-:Y:S01]  /*4c70*/  LEA R103, R103, UR50, 0x1 ;  /* 0x0000003267677c11 */ /* 0x000fe2000f8e08ff */
[----:B------:R-:W-:Y:S01]  /*4c80*/  UMOV UR49, 0x1 ;  /* 0x0000000100317882 */ /* 0x000fe20000000000 */
[----:B------:R-:W-:Y:S01]  /*4c90*/  UMOV UR54, URZ ;  /* 0x000000ff00367c82 */ /* 0x000fe20008000000 */
[----:B------:R-:W1:Y:S02]  /*4ca0*/  LDCU.64 UR38, c[0x0][0x888] ;  /* 0x00011100ff2677ac */ /* 0x000e640008000a00 */
[----:B------:R-:W1:Y:S01]  /*4cb0*/  LDC R41, c[0x0][0xb30] ;  /* 0x0002cc00ff297b82 */ /* 0x000e620000000800 */
[----:B------:R-:W-:Y:S01]  /*4cc0*/  UMOV UR48, URZ ;  /* 0x000000ff00307c82 */ /* 0x000fe20008000000 */
[----:B------:R-:W-:-:S06]  /*4cd0*/  UMOV UR47, URZ ;  /* 0x000000ff002f7c82 */ /* 0x000fcc0008000000 */
[----:B------:R-:W1:Y:S08]  /*4ce0*/  LDC.64 R88, c[0x0][0xb10] ;  /* 0x0002c400ff587b82 */ /* 0x000e700000000a00 */
[----:B------:R-:W1:Y:S08]  /*4cf0*/  LDC.64 R38, c[0x0][0xb18] ;  /* 0x0002c600ff267b82 */ /* 0x000e700000000a00 */
[----:B------:R-:W1:Y:S08]  /*4d00*/  LDC.64 R84, c[0x0][0x888] ;  /* 0x00022200ff547b82 */ /* 0x000e700000000a00 */
[----:B------:R-:W1:Y:S01]  /*4d10*/  LDC.64 R36, c[0x0][0xb28] ;  /* 0x0002ca00ff247b82 */ /* 0x000e620000000a00 */
[----:B---3--:R-:W-:-:S07]  /*4d20*/  IMAD.IADD R46, R0, 0x1, R46 ;  /* 0x00000001002e7824 */ /* 0x008fce00078e022e */
[----:B------:R-:W3:Y:S08]  /*4d30*/  LDC.64 R86, c[0x0][0x890] ;  /* 0x00022400ff567b82 */ /* 0x000ef00000000a00 */
[----:B------:R-:W1:Y:S08]  /*4d40*/  LDC.64 R82, c[0x0][0x8b0] ;  /* 0x00022c00ff527b82 */ /* 0x000e700000000a00 */
[----:B------:R-:W1:Y:S08]  /*4d50*/  LDC.64 R80, c[0x0][0x8a8] ;  /* 0x00022a00ff507b82 */ /* 0x000e700000000a00 */
[----:B--2-4-:R-:W1:Y:S02]  /*4d60*/  LDC R94, c[0x0][0x374] ;  /* 0x0000dd00ff5e7b82 */ /* 0x014e640000000800 */
.L_x_115:
[C---:B------:R-:W-:Y:S02]  /*4d70*/  LEA R0, R107.reuse, UR46, 0x3 ;  /* 0x0000002e6b007c11 */ /* 0x040fe4000f8e18ff */
[----:B------:R-:W-:Y:S02]  /*4d80*/  SHF.L.U32 R2, R100, 0x1f, RZ ;  /* 0x0000001f64027819 */ /* 0x000fe400000006ff */
[----:B------:R-:W-:Y:S02]  /*4d90*/  LEA R16, R107, UR46, 0x4 ;  /* 0x0000002e6b107c11 */ /* 0x000fe4000f8e20ff */
[----:B------:R-:W2:Y:S02]  /*4da0*/  SYNCS.PHASECHK.TRANS64.TRYWAIT P0, [R0+URZ+0xc0], R2 ;  /* 0x0000c002000075a7 */ /* 0x000ea400080011ff */
[----:B--2---:R-:W-:Y:S05]  /*4db0*/  @!P0 BRA `(.L_x_84) ;  /* 0x0000003000ec8947 */ /* 0x004fea0003800000 */
.L_x_165:
[----:B------:R-:W4:Y:S01]  /*4dc0*/  LDC.64 R10, c[0x0][0xb10] ;  /* 0x0002c400ff0a7b82 */ /* 0x000f220000000a00 */
[----:B------:R-:W3:Y:S01]  /*4dd0*/  LDS.128 R16, [R16+0x150] ;  /* 0x0001500010107984 */ /* 0x000ee20000000c00 */
[----:B-1----:R-:W-:Y:S01]  /*4de0*/  ISETP.NE.AND P1, PT, R41, 0x1, PT ;  /* 0x000000012900780c */ /* 0x002fe20003f25270 */
[----:B--2---:R-:W-:Y:S01]  /*4df0*/  VIADD R0, R0, 0xd0 ;  /* 0x000000d000007836 */ /* 0x004fe20000000000 */
[----:B------:R-:W-:Y:S04]  /*4e00*/  ISETP.GE.AND P0, PT, R40, 0x1, PT ;  /* 0x000000012800780c */ /* 0x000fe80003f06270 */
[----:B------:R-:W1:Y:S01]  /*4e10*/  LDC.64 R8, c[0x0][0xb18] ;  /* 0x0002c600ff087b82 */ /* 0x000e620000000a00 */
[----:B------:R-:W-:Y:S01]  /*4e20*/  PRMT R0, RZ, 0x654, R0 ;  /* 0x00000654ff007816 */ /* 0x000fe20000000000 */
[----:B------:R-:W-:Y:S01]  /*4e30*/  @!PT LDS RZ, [RZ] ;  /* 0x00000000fffff984 */ /* 0x000fe20000000800 */
[----:B------:R-:W-:Y:S01]  /*4e40*/  @!PT LDS RZ, [RZ] ;  /* 0x00000000fffff984 */ /* 0x000fe20000000800 */
[----:B------:R-:W-:Y:S01]  /*4e50*/  @!PT LDS RZ, [RZ] ;  /* 0x00000000fffff984 */ /* 0x000fe20000000800 */
[----:B------:R-:W-:Y:S01]  /*4e60*/  @!PT LDS RZ, [RZ] ;  /* 0x00000000fffff984 */ /* 0x000fe20000000800 */
[----:B------:R2:W-:Y:S06]  /*4e70*/  MEMBAR.ALL.CTA ;  /* 0x0000000000007992 */ /* 0x0005ec0000008000 */
[----:B--2---:R-:W2:Y:S01]  /*4e80*/  FENCE.VIEW.ASYNC.S ;  /* 0x00000000000073c6 */ /* 0x004ea20000000000 */
[----:B------:R-:W1:Y:S08]  /*4e90*/  @!P1 LDC R12, c[0x0][0xb20] ;  /* 0x0002c800ff0c9b82 */ /* 0x000e700000000800 */
[----:B------:R-:W1:Y:S01]  /*4ea0*/  @!P1 LDC R7, c[0x0][0xb0c] ;  /* 0x0002c300ff079b82 */ /* 0x000e620000000800 */
[----:B--2---:R2:W-:Y:S01]  /*4eb0*/  SYNCS.ARRIVE.TRANS64.RED.A1T0 RZ, [R0+URZ], RZ ;  /* 0x000000ff00ff79a7 */ /* 0x0045e200081004ff */
[----:B---3--:R-:W-:Y:S04]  /*4ec0*/  LOP3.LUT P4, RZ, R18, 0x1, RZ, 0xc0, !PT ;  /* 0x0000000112ff7812 */ /* 0x008fe8000788c0ff */
[----:B------:R-:W-:Y:S09]  /*4ed0*/  P2R R105, PR, RZ, 0x10 ;  /* 0x00000010ff697803 */ /* 0x000ff20000000000 */
[----:B------:R-:W-:Y:S02]  /*4ee0*/  @P4 MOV R44, R16 ;  /* 0x00000010002c4202 */ /* 0x000fe40000000f00 */
[----:B------:R-:W-:Y:S01]  /*4ef0*/  @P4 LOP3.LUT R43, R17, 0xffff, RZ, 0xc0, !PT ;  /* 0x0000ffff112b4812 */ /* 0x000fe200078ec0ff */
[----:B--2-4-:R-:W-:Y:S06]  /*4f00*/  @!P0 BRA `(.L_x_85) ;  /* 0x0000000000a48947 */ /* 0x014fec0003800000 */
[----:B------:R-:W-:Y:S01]  /*4f10*/  IMAD.HI.U32 R0, R94, R39, RZ ;  /* 0x000000275e007227 */ /* 0x000fe200078e00ff */
[----:B------:R-:W-:Y:S02]  /*4f20*/  ISETP.NE.AND P0, PT, R38, 0x1, PT ;  /* 0x000000012600780c */ /* 0x000fe40003f05270 */
[----:B------:R-:W-:Y:S01]  /*4f30*/  ISETP.NE.AND P2, PT, R40, 0x1, PT ;  /* 0x000000012800780c */ /* 0x000fe20003f45270 */
[----:B------:R-:W-:Y:S01]  /*4f40*/  IMAD.HI.U32 R4, R95, R88, RZ ;  /* 0x000000585f047227 */ /* 0x000fe200078e00ff */
[----:B------:R-:W-:Y:S02]  /*4f50*/  SHF.R.U32.HI R0, RZ, R93, R0 ;  /* 0x0000005dff007219 */ /* 0x000fe40000011600 */
[----:B------:R-:W-:Y:S01]  /*4f60*/  ISETP.NE.AND P3, PT, R42, 0x1, PT ;  /* 0x000000012a00780c */ /* 0x000fe20003f65270 */
[----:B------:R-:W-:Y:S01]  /*4f70*/  IMAD.HI.U32 R6, R43, R39, RZ ;  /* 0x000000272b067227 */ /* 0x000fe200078e00ff */
[-C--:B------:R-:W-:Y:S02]  /*4f80*/  SHF.R.U32.HI R4, RZ, R89.reuse, R4 ;  /* 0x00000059ff047219 */ /* 0x080fe40000011604 */
[----:B------:R-:W-:Y:S01]  /*4f90*/  SEL R0, R94, R0, !P0 ;  /* 0x000000005e007207 */ /* 0x000fe20004000000 */
[----:B------:R-:W-:Y:S01]  /*4fa0*/  IMAD.HI.U32 R5, R44, R88, RZ ;  /* 0x000000582c057227 */ /* 0x000fe200078e00ff */
[----:B------:R-:W-:Y:S03]  /*4fb0*/  SEL R4, R95, R4, !P3 ;  /* 0x000000045f047207 */ /* 0x000fe60005800000 */
[-C--:B------:R-:W-:Y:S01]  /*4fc0*/  IMAD.HI.U32 R3, R0, R36.reuse, RZ ;  /* 0x0000002400037227 */ /* 0x080fe200078e00ff */
[----:B------:R-:W-:Y:S03]  /*4fd0*/  SHF.R.U32.HI R5, RZ, R89, R5 ;  /* 0x00000059ff057219 */ /* 0x000fe60000011605 */
[----:B------:R-:W-:Y:S01]  /*4fe0*/  IMAD.HI.U32 R2, R4, R36, RZ ;  /* 0x0000002404027227 */ /* 0x000fe200078e00ff */
[----:B------:R-:W-:Y:S02]  /*4ff0*/  @P2 SHF.R.U32.HI R0, RZ, R37, R3 ;  /* 0x00000025ff002219 */ /* 0x000fe40000011603 */
[----:B------:R-:W-:Y:S02]  /*5000*/  SHF.R.U32.HI R3, RZ, R93, R6 ;  /* 0x0000005dff037219 */ /* 0x000fe40000011606 */
[----:B------:R-:W-:Y:S01]  /*5010*/  @P2 SHF.R.U32.HI R4, RZ, R37, R2 ;  /* 0x00000025ff042219 */ /* 0x000fe20000011602 */
[----:B------:R-:W-:Y:S01]  /*5020*/  IMAD R0, R40, R0, RZ ;  /* 0x0000000028007224 */ /* 0x000fe200078e02ff */
[----:B------:R-:W-:Y:S02]  /*5030*/  SEL R3, R43, R3, !P0 ;  /* 0x000000032b037207 */ /* 0x000fe40004000000 */
[----:B------:R-:W-:Y:S01]  /*5040*/  SEL R2, R44, R5, !P3 ;  /* 0x000000052c027207 */ /* 0x000fe20005800000 */
[----:B------:R-:W-:Y:S01]  /*5050*/  IMAD R5, R40, R4, RZ ;  /* 0x0000000428057224 */ /* 0x000fe200078e02ff */
[C---:B------:R-:W-:Y:S01]  /*5060*/  ISETP.GE.AND P0, PT, R3.reuse, R0, PT ;  /* 0x000000000300720c */ /* 0x040fe20003f06270 */
[C---:B------:R-:W-:Y:S03]  /*5070*/  IMAD.HI.U32 R0, R3.reuse, R36, RZ ;  /* 0x0000002403007227 */ /* 0x040fe600078e00ff */
[C---:B------:R-:W-:Y:S02]  /*5080*/  ISETP.GE.OR P0, PT, R2.reuse, R5, P0 ;  /* 0x000000050200720c */ /* 0x040fe40000706670 */
[----:B------:R-:W-:Y:S04]  /*5090*/  SHF.R.U32.HI R0, RZ, R37, R0 ;  /* 0x00000025ff007219 */ /* 0x000fe80000011600 */
[C---:B------:R-:W-:Y:S05]  /*50a0*/  SEL R6, R3.reuse, R0, !P2 ;  /* 0x0000000003067207 */ /* 0x040fea0005000000 */
        /* <DEDUP_REMOVED lines=14> */
[----:B------:R-:W-:Y:S07]  /*5190*/  IMAD R43, R3, R38, R43 ;  /* 0x00000026032b7224 */ /* 0x000fee00078e022b */
.L_x_85:
[----:B-1----:R-:W-:Y:S01]  /*51a0*/  @!P1 ISETP.NE.AND P0, PT, R8, 0x1, PT ;  /* 0x000000010800980c */ /* 0x002fe20003f05270 */
[----:B------:R-:W-:Y:S01]  /*51b0*/  @!P1 IMAD.HI.U32 R0, R44, R10, RZ ;  /* 0x0000000a2c009227 */ /* 0x000fe200078e00ff */
[----:B------:R-:W-:Y:S01]  /*51c0*/  @!P1 ISETP.NE.AND P2, PT, R7, 0x1, PT ;  /* 0x000000010700980c */ /* 0x000fe20003f45270 */
[----:B------:R-:W-:Y:S01]  /*51d0*/  ULOP3.LUT UP0, URZ, UR50, 0x1b0, URZ, 0xc0, !UPT ;  /* 0x000001b032ff7892 */ /* 0x000fe2000f80c0ff */
[----:B------:R-:W-:Y:S01]  /*51e0*/  R2UR UR42, R15 ;  /* 0x000000000f2a72ca */ /* 0x000fe200000e0000 */
[----:B------:R-:W-:Y:S01]  /*51f0*/  @!P1 IMAD.HI.U32 R2, R43, R9, RZ ;  /* 0x000000092b029227 */ /* 0x000fe200078e00ff */
[----:B------:R-:W-:Y:S02]  /*5200*/  @!P1 SHF.R.U32.HI R0, RZ, R11, R0 ;  /* 0x0000000bff009219 */ /* 0x000fe40000011600 */
[----:B------:R-:W-:Y:S01]  /*5210*/  R2UR UR41, R14 ;  /* 0x000000000e2972ca */ /* 0x000fe200000e0000 */
[----:B------:R-:W-:Y:S01]  /*5220*/  VIADD R107, R107, 0x1 ;  /* 0x000000016b6b7836 */ /* 0x000fe20000000000 */
[----:B------:R-:W-:Y:S02]  /*5230*/  @!P1 SHF.R.U32.HI R2, RZ, R12, R2 ;  /* 0x0000000cff029219 */ /* 0x000fe40000011602 */
[----:B------:R-:W-:Y:S02]  /*5240*/  @!P1 SEL R3, R44, R0, !P2 ;  /* 0x000000002c039207 */ /* 0x000fe40005000000 */
[----:B------:R-:W-:Y:S02]  /*5250*/  @!P1 SEL R2, R43, R2, !P0 ;  /* 0x000000022b029207 */ /* 0x000fe40004000000 */
[----:B------:R-:W-:Y:S01]  /*5260*/  @P4 SHF.R.U32.HI R99, RZ, 0x10, R17 ;  /* 0x00000010ff634819 */ /* 0x000fe20000011611 */
[----:B------:R-:W-:Y:S02]  /*5270*/  USHF.L.U32 UR42, UR42, 0x7, URZ ;  /* 0x000000072a2a7899 */ /* 0x000fe400080006ff */
[----:B------:R-:W-:Y:S02]  /*5280*/  @!P1 IMAD.IADD R0, R2, 0x1, -R3 ;  /* 0x0000000102009824 */ /* 0x000fe400078e0a03 */
[----:B------:R-:W-:Y:S01]  /*5290*/  @!P1 IMAD.IADD R2, R3, 0x1, -R2 ;  /* 0x0000000103029824 */ /* 0x000fe200078e0a02 */
[----:B------:R-:W-:Y:S01]  /*52a0*/  USHF.L.U32 UR41, UR41, 0x6, URZ ;  /* 0x0000000629297899 */ /* 0x000fe200080006ff */
[----:B------:R-:W-:Y:S02]  /*52b0*/  @!P1 IMAD R44, R0, R7, R44 ;  /* 0x00000007002c9224 */ /* 0x000fe400078e022c */
[----:B------:R-:W-:Y:S01]  /*52c0*/  @!P1 IMAD R43, R2, R8, R43 ;  /* 0x00000008022b9224 */ /* 0x000fe200078e022b */
[----:B------:R-:W-:Y:S08]  /*52d0*/  BRA.U !UP0, `(.L_x_86) ;  /* 0x00000001087c7547 */ /* 0x000ff0000b800000 */
[----:B------:R-:W1:Y:S01]  /*52e0*/  LDCU.64 UR8, c[0x4][0x80] ;  /* 0x01001000ff0877ac */ /* 0x000e620008000a00 */
[----:B------:R-:W-:Y:S01]  /*52f0*/  MOV R2, 0x0 ;  /* 0x0000000000027802 */ /* 0x000fe20000000f00 */
[----:B------:R-:W-:Y:S02]  /*5300*/  HFMA2 R12, -RZ, RZ, 0, 5.9604644775390625e-08 ;  /* 0x00000001ff0c7431 */ /* 0x000fe400000001ff */
[----:B------:R-:W-:Y:S01]  /*5310*/  IMAD.MOV.U32 R8, RZ, RZ, 0x70 ;  /* 0x00000070ff087424 */ /* 0x000fe200078e00ff */
[----:B------:R2:W3:Y:S01]  /*5320*/  LDC.64 R14, c[0x4][R2] ;  /* 0x01000000020e7b82 */ /* 0x0004e20000000a00 */
[----:B------:R-:W4:Y:S01]  /*5330*/  LDCU.64 UR6, c[0x4][0x88] ;  /* 0x01001100ff0677ac */ /* 0x000f220008000a00 */
[----:B------:R-:W-:Y:S01]  /*5340*/  IMAD.MOV.U32 R13, RZ, RZ, RZ ;  /* 0x000000ffff0d7224 */ /* 0x000fe200078e00ff */
[----:B------:R-:W2:Y:S01]  /*5350*/  LDCU.64 UR4, c[0x4][0x8] ;  /* 0x01000100ff0477ac */ /* 0x000ea20008000a00 */
[----:B-1----:R-:W-:Y:S01]  /*5360*/  MOV R5, UR9 ;  /* 0x0000000900057c02 */ /* 0x002fe20008000f00 */
[----:B------:R-:W-:Y:S01]  /*5370*/  IMAD.U32 R4, RZ, RZ, UR8 ;  /* 0x00000008ff047e24 */ /* 0x000fe2000f8e00ff */
[----:B----4-:R-:W-:Y:S01]  /*5380*/  MOV R7, UR7 ;  /* 0x0000000700077c02 */ /* 0x010fe20008000f00 */
[----:B------:R-:W-:Y:S01]  /*5390*/  IMAD.U32 R6, RZ, RZ, UR6 ;  /* 0x00000006ff067e24 */ /* 0x000fe2000f8e00ff */
[----:B--2---:R-:W-:Y:S01]  /*53a0*/  MOV R11, UR5 ;  /* 0x00000005000b7c02 */ /* 0x004fe20008000f00 */
[----:B------:R-:W-:Y:S02]  /*53b0*/  IMAD.U32 R10, RZ, RZ, UR4 ;  /* 0x00000004ff0a7e24 */ /* 0x000fe4000f8e00ff */
[----:B------:R-:W-:Y:S07]  /*53c0*/  LEPC R20, `(.L_x_87) ;  /* 0x000000001014794e */ /* 0x000fee0000000000 */
[----:B---3-5:R-:W-:Y:S05]  /*53d0*/  CALL.ABS.NOINC R14 ;  /* 0x000000000e007343 */ /* 0x028fea0003c00000 */
.L_x_87:
[----:B------:R-:W1:Y:S01]  /*53e0*/  LDCU.64 UR8, c[0x4][0x80] ;  /* 0x01001000ff0877ac */ /* 0x000e620008000a00 */
[----:B------:R-:W2:Y:S01]  /*53f0*/  LDC.64 R2, c[0x4][R2] ;  /* 0x0100000002027b82 */ /* 0x000ea20000000a00 */
[----:B------:R-:W-:Y:S02]  /*5400*/  HFMA2 R12, -RZ, RZ, 0, 5.9604644775390625e-08 ;  /* 0x00000001ff0c7431 */ /* 0x000fe400000001ff */
[----:B------:R-:W-:Y:S02]  /*5410*/  IMAD.MOV.U32 R8, RZ, RZ, 0x70 ;  /* 0x00000070ff087424 */ /* 0x000fe400078e00ff */
[----:B------:R-:W-:Y:S01]  /*5420*/  IMAD.MOV.U32 R13, RZ, RZ, RZ ;  /* 0x000000ffff0d7224 */ /* 0x000fe200078e00ff */
[----:B------:R-:W3:Y:S01]  /*5430*/  LDCU.64 UR6, c[0x4][0x88] ;  /* 0x01001100ff0677ac */ /* 0x000ee20008000a00 */
[----:B------:R-:W4:Y:S01]  /*5440*/  LDCU.64 UR4, c[0x4][0x8] ;  /* 0x01000100ff0477ac */ /* 0x000f220008000a00 */
[----:B-1----:R-:W-:Y:S02]  /*5450*/  MOV R4, UR8 ;  /* 0x0000000800047c02 */ /* 0x002fe40008000f00 */
[----:B------:R-:W-:Y:S02]  /*5460*/  MOV R5, UR9 ;  /* 0x0000000900057c02 */ /* 0x000fe40008000f00 */
[----:B---3--:R-:W-:Y:S01]  /*5470*/  MOV R7, UR7 ;  /* 0x0000000700077c02 */ /* 0x008fe20008000f00 */
[----:B------:R-:W-:Y:S01]  /*5480*/  IMAD.U32 R6, RZ, RZ, UR6 ;  /* 0x00000006ff067e24 */ /* 0x000fe2000f8e00ff */
[----:B----4-:R-:W-:Y:S01]  /*5490*/  MOV R11, UR5 ;  /* 0x00000005000b7c02 */ /* 0x010fe20008000f00 */
[----:B------:R-:W-:Y:S02]  /*54a0*/  IMAD.U32 R10, RZ, RZ, UR4 ;  /* 0x00000004ff0a7e24 */ /* 0x000fe4000f8e00ff */
[----:B------:R-:W-:Y:S07]  /*54b0*/  LEPC R20, `(.L_x_86) ;  /* 0x000000001014794e */ /* 0x000fee0000000000 */
[----:B--2---:R-:W-:Y:S05]  /*54c0*/  CALL.ABS.NOINC R2 ;  /* 0x0000000002007343 */ /* 0x004fea0003c00000 */
.L_x_86:
[----:B------:R-:W-:Y:S01]  /*54d0*/  ISETP.NE.U32.AND P4, PT, R86, RZ, PT ;  /* 0x000000ff5600720c */ /* 0x000fe20003f85070 */
[----:B------:R-:W-:Y:S01]  /*54e0*/  ULOP3.LUT UR4, UR49, 0x1, URZ, 0x3c, !UPT ;  /* 0x0000000131047892 */ /* 0x000fe2000f8e3cff */
[----:B------:R-:W-:Y:S01]  /*54f0*/  ISETP.NE.U32.AND P1, PT, R82, RZ, PT ;  /* 0x000000ff5200720c */ /* 0x000fe20003f25070 */
[----:B------:R-:W-:Y:S01]  /*5500*/  IMAD.U32 R0, RZ, RZ, UR54 ;  /* 0x00000036ff007e24 */ /* 0x000fe2000f8e00ff */
[----:B------:R-:W-:Y:S02]  /*5510*/  ISETP.NE.AND.EX P4, PT, R87, RZ, PT, P4 ;  /* 0x000000ff5700720c */ /* 0x000fe40003f85340 */
[----:B------:R-:W-:Y:S01]  /*5520*/  PLOP3.LUT P0, PT, PT, PT, PT, 0x8, 0x80 ;  /* 0x000000000080781c */ /* 0x000fe20003f0e170 */
[----:B------:R-:W-:Y:S01]  /*5530*/  IMAD.U32 R111, RZ, RZ, UR4 ;  /* 0x00000004ff6f7e24 */ /* 0x000fe2000f8e00ff */
[----:B------:R-:W-:Y:S02]  /*5540*/  ISETP.NE.AND.EX P1, PT, R83, RZ, PT, P1 ;  /* 0x000000ff5300720c */ /* 0x000fe40003f25310 */
[----:B------:R-:W-:Y:S02]  /*5550*/  P2R R108, PR, RZ, 0x1 ;  /* 0x00000001ff6c7803 */ /* 0x000fe40000000000 */
[----:B------:R-:W-:Y:S05]  /*5560*/  LEA R0, R0, UR46, 0x3 ;  /* 0x0000002e00007c11 */ /* 0x000fea000f8e18ff */
[----:B------:R-:W-:Y:S05]  /*5570*/  @!P4 BRA `(.L_x_88) ;  /* 0x00000000002cc947 */ /* 0x000fea0003800000 */
[----:B------:R-:W-:Y:S01]  /*5580*/  ISETP.NE.U32.AND P0, PT, R84, RZ, PT ;  /* 0x000000ff5400720c */ /* 0x000fe20003f05070 */
[----:B------:R-:W-:Y:S03]  /*5590*/  IMAD.MOV.U32 R92, RZ, RZ, 0x1 ;  /* 0x00000001ff5c7424 */ /* 0x000fe600078e00ff */
[----:B------:R-:W-:Y:S11]  /*55a0*/  ISETP.NE.AND.EX P0, PT, R85, RZ, PT, P0 ;  /* 0x000000ff5500720c */ /* 0x000ff60003f05300 */
[----:B------:R-:W-:Y:S02]  /*55b0*/  @!UPT UIADD3 URZ, UPT, UPT, URZ, URZ, URZ ;  /* 0x000000fffffff290 */ /* 0x000fe4000fffe0ff */
[----:B------:R-:W1:Y:S01]  /*55c0*/  @P0 LDC.64 R4, c[0x0][0x888] ;  /* 0x00022200ff040b82 */ /* 0x000e620000000a00 */
[----:B------:R-:W-:Y:S04]  /*55d0*/  @P0 IMAD R2, R86, UR36, RZ ;  /* 0x0000002456020c24 */ /* 0x000fe8000f8e02ff */
[----:B-1----:R-:W-:Y:S04]  /*55e0*/  @P0 IMAD.WIDE R4, R2, 0x4, R4 ;  /* 0x0000000402040825 */ /* 0x002fe800078e0204 */
[----:B------:R-:W-:Y:S01]  /*55f0*/  HFMA2 R2, -RZ, RZ, 0, 5.9604644775390625e-08 ;  /* 0x00000001ff027431 */ /* 0x000fe200000001ff */
[----:B-----5:R1:W5:Y:S04]  /*5600*/  @P0 LDG.E R49, desc[UR44][R4.64] ;  /* 0x0000002c04310981 */ /* 0x020368000c1e1900 */
[----:B------:R-:W-:Y:S01]  /*5610*/  @!P0 PRMT R92, R2, 0x7610, R92 ;  /* 0x00007610025c8816 */ /* 0x000fe2000000005c */
[----:B-1----:R-:W2:Y:S06]  /*5620*/  @!P0 LDC R49, c[0x0][0x880] ;  /* 0x00022000ff318b82 */ /* 0x002eac0000000800 */
.L_x_88:
[----:B------:R-:W-:Y:S05]  /*5630*/  @!P1 BRA `(.L_x_89) ;  /* 0x0000000000209947 */ /* 0x000fea0003800000 */
[----:B------:R-:W-:Y:S04]  /*5640*/  ISETP.NE.U32.AND P0, PT, R80, RZ, PT ;  /* 0x000000ff5000720c */ /* 0x000fe80003f05070 */
[----:B------:R-:W-:Y:S11]  /*5650*/  ISETP.NE.AND.EX P0, PT, R81, RZ, PT, P0 ;  /* 0x000000ff5100720c */ /* 0x000ff60003f05300 */
[----:B------:R-:W-:Y:S02]  /*5660*/  @!UPT UIADD3 URZ, UPT, UPT, URZ, URZ, URZ ;  /* 0x000000fffffff290 */ /* 0x000fe4000fffe0ff */
[----:B------:R-:W1:Y:S01]  /*5670*/  @P0 LDC.64 R4, c[0x0][0x8a8] ;  /* 0x00022a00ff040b82 */ /* 0x000e620000000a00 */
[----:B------:R-:W-:Y:S04]  /*5680*/  @P0 IMAD R2, R82, UR36, RZ ;  /* 0x0000002452020c24 */ /* 0x000fe8000f8e02ff */
[----:B-1----:R-:W-:Y:S05]  /*5690*/  @P0 IMAD.WIDE R4, R2, 0x4, R4 ;  /* 0x0000000402040825 */ /* 0x002fea00078e0204 */
[----:B-----5:R1:W5:Y:S02]  /*56a0*/  @P0 LDG.E R47, desc[UR44][R4.64] ;  /* 0x0000002c042f0981 */ /* 0x020364000c1e1900 */
[----:B-1----:R-:W3:Y:S02]  /*56b0*/  @!P0 LDC R47, c[0x0][0x8a0] ;  /* 0x00022800ff2f8b82 */ /* 0x002ee40000000800 */
.L_x_89:
[----:B------:R-:W-:Y:S01]  /*56c0*/  UISETP.NE.AND UP0, UPT, UR51, URZ, UPT ;  /* 0x000000ff3300728c */ /* 0x000fe2000bf05270 */
[----:B------:R-:W-:Y:S08]  /*56d0*/  ISETP.NE.AND P5, PT, R108, RZ, PT ;  /* 0x000000ff6c00720c */ /* 0x000ff00003fa5270 */
[----:B------:R-:W-:Y:S05]  /*56e0*/  BRA.U !UP0, `(.L_x_90) ;  /* 0x0000000108407547 */ /* 0x000fea000b800000 */
[----:B------:R-:W-:Y:S02]  /*56f0*/  ISETP.NE.U32.AND P0, PT, R86, RZ, PT ;  /* 0x000000ff5600720c */ /* 0x000fe40003f05070 */
[----:B------:R-:W-:Y:S02]  /*5700*/  PLOP3.LUT P1, PT, PT, PT, PT, 0x80, 0x8 ;  /* 0x000000000008781c */ /* 0x000fe40003f2f070 */
[----:B------:R-:W-:Y:S11]  /*5710*/  ISETP.NE.AND.EX P0, PT, R87, RZ, PT, P0 ;  /* 0x000000ff5700720c */ /* 0x000ff60003f05300 */
[----:B------:R-:W-:Y:S02]  /*5720*/  @!UPT UIADD3 URZ, UPT, UPT, URZ, URZ, URZ ;  /* 0x000000fffffff290 */ /* 0x000fe4000fffe0ff */
[----:B------:R-:W-:Y:S01]  /*5730*/  @P0 LOP3.LUT P2, RZ, R92, 0xff, RZ, 0xc0, !PT ;  /* 0x000000ff5cff0812 */ /* 0x000fe2000784c0ff */
[----:B------:R-:W1:Y:S01]  /*5740*/  @P0 LDC.64 R2, c[0x0][0x888] ;  /* 0x00022200ff020b82 */ /* 0x000e620000000a00 */
[C---:B--2--5:R-:W-:Y:S02]  /*5750*/  @!P0 FSETP.EQ.AND P5, PT, R49.reuse, RZ, PT ;  /* 0x000000ff3100820b */ /* 0x064fe40003fa2000 */
[----:B------:R-:W-:Y:S02]  /*5760*/  @P0 PLOP3.LUT P1, PT, P2, PT, PT, 0x80, 0x8 ;  /* 0x000000000008081c */ /* 0x000fe4000172f070 */
[----:B------:R-:W-:Y:S02]  /*5770*/  @P0 FSETP.NEU.AND P2, PT, R49, RZ, PT ;  /* 0x000000ff3100020b */ /* 0x000fe40003f4d000 */
[----:B-1----:R-:W-:Y:S02]  /*5780*/  @P0 ISETP.NE.U32.AND P3, PT, R2, RZ, PT ;  /* 0x000000ff0200020c */ /* 0x002fe40003f65070 */
[----:B------:R-:W-:Y:S02]  /*5790*/  @P0 SEL R2, RZ, 0xffffffff, P2 ;  /* 0xffffffffff020807 */ /* 0x000fe40001000000 */
[----:B------:R-:W-:Y:S05]  /*57a0*/  @P0 ISETP.NE.AND.EX P3, PT, R3, RZ, PT, P3 ;  /* 0x000000ff0300020c */ /* 0x000fea0003f65330 */
[----:B------:R-:W-:Y:S04]  /*57b0*/  @!P1 SEL R2, RZ, 0xffffffff, P3 ;  /* 0xffffffffff029807 */ /* 0x000fe80001800000 */
[----:B------:R-:W-:Y:S04]  /*57c0*/  @P0 LOP3.LUT R2, R2, 0x1, RZ, 0xc0, !PT ;  /* 0x0000000102020812 */ /* 0x000fe800078ec0ff */
[----:B------:R-:W-:Y:S04]  /*57d0*/  @P0 ISETP.EQ.U32.AND P5, PT, R2, 0x1, PT ;  /* 0x000000010200080c */ /* 0x000fe80003fa2070 */
[----:B------:R-:W-:Y:S09]  /*57e0*/  P2R R108, PR, RZ, 0x20 ;  /* 0x00000020ff6c7803 */ /* 0x000ff20000000000 */
.L_x_90:
[----:B------:R-:W-:Y:S01]  /*57f0*/  @!P5 SHF.L.U32 R2, R111, 0x1f, RZ ;  /* 0x0000001f6f02d819 */ /* 0x000fe200000006ff */
[----:B------:R-:W-:Y:S01]  /*5800*/  IMAD.U32 R72, RZ, RZ, UR54 ;  /* 0x00000036ff487e24 */ /* 0x000fe2000f8e00ff */
[----:B------:R-:W-:Y:S01]  /*5810*/  LEA R73, R45, UR46, 0x3 ;  /* 0x0000002e2d497c11 */ /* 0x000fe2000f8e18ff */
[----:B------:R-:W-:Y:S01]  /*5820*/  IMAD.SHL.U32 R110, R98, 0x10, RZ ;  /* 0x00000010626e7824 */ /* 0x000fe200078e00ff */
[----:B------:R1:W4:Y:S01]  /*5830*/  @!P5 SYNCS.PHASECHK.TRANS64.TRYWAIT P1, [R0+URZ+0x80], R2 ;  /* 0x000080020000d5a7 */ /* 0x00032200080211ff */
[----:B------:R-:W-:Y:S01]  /*5840*/  ISETP.NE.U32.AND P3, PT, RZ, UR38, PT ;  /* 0x00000026ff007c0c */ /* 0x000fe2000bf65070 */
[----:B------:R-:W-:Y:S01]  /*5850*/  IMAD.SHL.U32 R72, R72, 0x2000, RZ ;  /* 0x0000200048487824 */ /* 0x000fe200078e00ff */
[----:B--2--5:R-:W-:Y:S01]  /*5860*/  FSETP.NEU.AND P2, PT, R49, RZ, PT ;  /* 0x000000ff3100720b */ /* 0x024fe20003f4d000 */
[----:B------:R-:W-:Y:S01]  /*5870*/  IMAD.SHL.U32 R109, R97, 0x10, RZ ;  /* 0x00000010616d7824 */ /* 0x000fe200078e00ff */
[----:B------:R-:W-:Y:S01]  /*5880*/  ISETP.NE.AND.EX P3, PT, RZ, UR39, PT, P3 ;  /* 0x00000027ff007c0c */ /* 0x000fe2000bf65330 */
[----:B------:R-:W-:Y:S01]  /*5890*/  IMAD.IADD R67, R103, 0x1, R72 ;  /* 0x0000000167437824 */ /* 0x000fe200078e0248 */
[----:B------:R-:W-:Y:S01]  /*58a0*/  SEL R3, RZ, 0xffffffff, P2 ;  /* 0xffffffffff037807 */ /* 0x000fe20001000000 */
[----:B------:R-:W-:Y:S01]  /*58b0*/  BSSY B1, `(.L_x_91) ;  /* 0x0000033000017945 */ /* 0x000fe20003800000 */
[----:B------:R-:W-:Y:S01]  /*58c0*/  SEL R4, RZ, 0xffffffff, P3 ;  /* 0xffffffffff047807 */ /* 0x000fe20001800000 */
[----:B------:R-:W-:Y:S01]  /*58d0*/  IMAD.IADD R66, R67, 0x1, R110 ;  /* 0x0000000143427824 */ /* 0x000fe200078e026e */
[----:B------:R-:W-:Y:S01]  /*58e0*/  LOP3.LUT P3, R106, R92, 0xff, RZ, 0xc0, !PT ;  /* 0x000000ff5c6a7812 */ /* 0x000fe2000786c0ff */
[----:B------:R-:W-:Y:S01]  /*58f0*/  IMAD.MOV.U32 R75, RZ, RZ, 0x1 ;  /* 0x00000001ff4b7424 */ /* 0x000fe200078e00ff */
[----:B------:R-:W-:Y:S01]  /*5900*/  CS2R R78, SRZ ;  /* 0x00000000004e7805 */ /* 0x000fe2000001ff00 */
[----:B------:R-:W-:Y:S01]  /*5910*/  IMAD R48, R45, 0x40, R46 ;  /* 0x000000402d307824 */ /* 0x000fe200078e022e */
[----:B------:R-:W-:Y:S01]  /*5920*/  @P4 SEL R3, R4, R3, !P3 ;  /* 0x0000000304034207 */ /* 0x000fe20005800000 */
[----:B------:R-:W-:Y:S01]  /*5930*/  IMAD.U32 R74, RZ, RZ, UR54 ;  /* 0x00000036ff4a7e24 */ /* 0x000fe2000f8e00ff */
[----:B------:R-:W-:Y:S02]  /*5940*/  CS2R R76, SRZ ;  /* 0x00000000004c7805 */ /* 0x000fe4000001ff00 */
[----:B------:R-:W-:Y:S02]  /*5950*/  CS2R R70, SRZ ;  /* 0x0000000000467805 */ /* 0x000fe4000001ff00 */
[----:B------:R-:W-:Y:S02]  /*5960*/  LOP3.LUT R3, R3, 0x1, RZ, 0xc0, !PT ;  /* 0x0000000103037812 */ /* 0x000fe400078ec0ff */
[----:B------:R-:W-:Y:S02]  /*5970*/  CS2R R68, SRZ ;  /* 0x0000000000447805 */ /* 0x000fe4000001ff00 */
[----:B------:R-:W-:Y:S02]  /*5980*/  CS2R R62, SRZ ;  /* 0x00000000003e7805 */ /* 0x000fe4000001ff00 */
[----:B------:R-:W-:Y:S02]  /*5990*/  CS2R R60, SRZ ;  /* 0x00000000003c7805 */ /* 0x000fe4000001ff00 */
[----:B------:R-:W-:Y:S02]  /*59a0*/  ISETP.NE.U32.AND P2, PT, R3, 0x1, PT ;  /* 0x000000010300780c */ /* 0x000fe40003f45070 */
[----:B------:R-:W-:Y:S02]  /*59b0*/  CS2R R58, SRZ ;  /* 0x00000000003a7805 */ /* 0x000fe4000001ff00 */
[----:B-1----:R-:W-:Y:S02]  /*59c0*/  SHF.L.U32 R2, R101, 0x1f, RZ ;  /* 0x0000001f65027819 */ /* 0x002fe400000006ff */
[----:B------:R-:W-:Y:S02]  /*59d0*/  CS2R R56, SRZ ;  /* 0x0000000000387805 */ /* 0x000fe4000001ff00 */
[----:B------:R-:W-:Y:S01]  /*59e0*/  P2R R112, PR, RZ, 0x4 ;  /* 0x00000004ff707803 */ /* 0x000fe20000000000 */
[----:B------:R-:W-:Y:S01]  /*59f0*/  IMAD.IADD R65, R67, 0x1, R109 ;  /* 0x0000000143417824 */ /* 0x000fe200078e026d */
[----:B------:R1:W2:Y:S01]  /*5a00*/  SYNCS.PHASECHK.TRANS64.TRYWAIT P0, [R73+URZ+0xe0], R2 ;  /* 0x0000e002490075a7 */ /* 0x0002a200080011ff */
[----:B------:R-:W-:Y:S01]  /*5a10*/  IMAD.IADD R64, R102, 0x1, R66 ;  /* 0x0000000166407824 */ /* 0x000fe200078e0242 */
[----:B----4-:R-:W-:Y:S01]  /*5a20*/  @!P5 SEL R75, RZ, 0x1, !P1 ;  /* 0x00000001ff4bd807 */ /* 0x010fe20004800000 */
[----:B-1----:R-:W-:Y:S06]  /*5a30*/  @P5 BRA `(.L_x_92) ;  /* 0x0000000000685947 */ /* 0x002fec0003800000 */
[----:B------:R-:W-:Y:S01]  /*5a40*/  ISETP.NE.AND P1, PT, R75, RZ, PT ;  /* 0x000000ff4b00720c */ /* 0x000fe20003f25270 */
[----:B------:R-:W-:Y:S01]  /*5a50*/  BSSY B0, `(.L_x_93) ;  /* 0x000000d000007945 */ /* 0x000fe20003800000 */
[----:B------:R-:W-:Y:S02]  /*5a60*/  CS2R R58, SRZ ;  /* 0x00000000003a7805 */ /* 0x000fe4000001ff00 */
[----:B------:R-:W-:Y:S02]  /*5a70*/  CS2R R56, SRZ ;  /* 0x0000000000387805 */ /* 0x000fe4000001ff00 */
[----:B------:R-:W-:Y:S02]  /*5a80*/  CS2R R62, SRZ ;  /* 0x00000000003e7805 */ /* 0x000fe4000001ff00 */
[----:B------:R-:W-:Y:S02]  /*5a90*/  CS2R R60, SRZ ;  /* 0x00000000003c7805 */ /* 0x000fe4000001ff00 */
[----:B------:R-:W-:Y:S02]  /*5aa0*/  CS2R R70, SRZ ;  /* 0x0000000000467805 */ /* 0x000fe4000001ff00 */
[----:B------:R-:W-:Y:S02]  /*5ab0*/  CS2R R68, SRZ ;  /* 0x0000000000447805 */ /* 0x000fe4000001ff00 */
[----:B------:R-:W-:Y:S02]  /*5ac0*/  CS2R R78, SRZ ;  /* 0x00000000004e7805 */ /* 0x000fe4000001ff00 */
[----:B------:R-:W-:Y:S01]  /*5ad0*/  CS2R R76, SRZ ;  /* 0x00000000004c7805 */ /* 0x000fe2000001ff00 */
[----:B------:R-:W-:Y:S06]  /*5ae0*/  @P1 BRA `(.L_x_94) ;  /* 0x00000000000c1947 */ /* 0x000fec0003800000 */
[----:B------:R-:W-:Y:S04]  /*5af0*/  SHF.L.U32 R3, R111, 0x1f, RZ ;  /* 0x0000001f6f037819 */ /* 0x000fe800000006ff */
[----:B------:R-:W1:Y:S02]  /*5b00*/  SYNCS.PHASECHK.TRANS64.TRYWAIT P1, [R0+URZ+0x80], R3 ;  /* 0x00008003000075a7 */ /* 0x000e6400080211ff */
[----:B-1----:R-:W-:Y:S05]  /*5b10*/  @!P1 BRA `(.L_x_95) ;  /* 0x0000002400a89947 */ /* 0x002fea0003800000 */
.L_x_94:
[----:B------:R-:W-:Y:S05]  /*5b20*/  BSYNC B0 ;  /* 0x0000000000007941 */ /* 0x000fea0003800000 */
.L_x_93:
[----:B------:R-:W-:Y:S01]  /*5b30*/  ISETP.NE.AND P1, PT, R112, RZ, PT ;  /* 0x000000ff7000720c */ /* 0x000fe20003f25270 */
[----:B------:R-:W-:Y:S04]  /*5b40*/  UIADD3 UR5, UPT, UPT, UR54, 0x1, URZ ;  /* 0x0000000136057890 */ /* 0x000fe8000fffe0ff */
[----:B------:R-:W-:Y:S04]  /*5b50*/  UISETP.NE.AND UP0, UPT, UR5, 0x3, UPT ;  /* 0x000000030500788c */ /* 0x000fe8000bf05270 */
[----:B------:R-:W-:Y:S02]  /*5b60*/  USEL UR4, URZ, 0x1, UP0 ;  /* 0x00000001ff047887 */ /* 0x000fe40008000000 */
[----:B------:R-:W-:Y:S02]  /*5b70*/  USEL UR5, UR5, URZ, UP0 ;  /* 0x000000ff05057287 */ /* 0x000fe40008000000 */
[----:B------:R4:W1:Y:S02]  /*5b80*/  @P1 LDS.128 R56, [R67] ;  /* 0x0000000043381984 */ /* 0x0008640000000c00 */
[----:B------:R-:W-:Y:S02]  /*5b90*/  LOP3.LUT R111, R111, UR4, RZ, 0x3c, !PT ;  /* 0x000000046f6f7c12 */ /* 0x000fe4000f8e3cff */
[----:B------:R4:W1:Y:S01]  /*5ba0*/  @P1 LDS.128 R60, [R66+0x10] ;  /* 0x00001000423c1984 */ /* 0x0008620000000c00 */
[----:B------:R-:W-:Y:S03]  /*5bb0*/  IMAD.U32 R74, RZ, RZ, UR5 ;  /* 0x00000005ff4a7e24 */ /* 0x000fe6000f8e00ff */
[----:B------:R4:W1:Y:S04]  /*5bc0*/  @P1 LDS.128 R68, [R65+0x20] ;  /* 0x0000200041441984 */ /* 0x0008680000000c00 */
[----:B------:R4:W1:Y:S02]  /*5bd0*/  @P1 LDS.128 R76, [R64+0x10] ;  /* 0x00001000404c1984 */ /* 0x0008640000000c00 */
.L_x_92:
[----:B------:R-:W-:Y:S05]  /*5be0*/  BSYNC B1 ;  /* 0x0000000000017941 */ /* 0x000fea0003800000 */
.L_x_91:
[----:B-1----:R-:W-:Y:S04]  /*5bf0*/  SHF.R.U32.HI R0, RZ, 0x15, R48 ;  /* 0x00000015ff007819 */ /* 0x002fe80000011630 */
[----:B------:R-:W-:Y:S01]  /*5c00*/  LOP3.LUT P1, RZ, R0, 0x3, R96, 0x48, !PT ;  /* 0x0000000300ff7812 */ /* 0x000fe20007824860 */
[----:B------:R-:W-:Y:S01]  /*5c10*/  @!UPT UIADD3 URZ, UPT, UPT, URZ, URZ, URZ ;  /* 0x000000fffffff290 */ /* 0x000fe2000fffe0ff */
[----:B--2---:R-:W-:Y:S11]  /*5c20*/  @P0 BRA `(.L_x_96) ;  /* 0x0000000000080947 */ /* 0x004ff60003800000 */
[----:B------:R-:W1:Y:S02]  /*5c30*/  SYNCS.PHASECHK.TRANS64.TRYWAIT P0, [R73+URZ+0xe0], R2 ;  /* 0x0000e002490075a7 */ /* 0x000e6400080011ff */
[----:B-1----:R-:W-:Y:S05]  /*5c40*/  @!P0 BRA `(.L_x_97) ;  /* 0x0000002400708947 */ /* 0x002fea0003800000 */
.L_x_96:
[----:B------:R-:W-:Y:S05]  /*5c50*/  @!P1 BRA `(.L_x_98) ;  /* 0x0000000000409947 */ /* 0x000fea0003800000 */
[----:B------:R-:W2:Y:S01]  /*5c60*/  LDCU.64 UR8, c[0x4][0x70] ;  /* 0x01000e00ff0877ac */ /* 0x000ea20008000a00 */
[----:B------:R-:W-:Y:S01]  /*5c70*/  MOV R3, 0x0 ;  /* 0x0000000000037802 */ /* 0x000fe20000000f00 */
[----:B------:R-:W-:Y:S02]  /*5c80*/  HFMA2 R12, -RZ, RZ, 0, 5.9604644775390625e-08 ;  /* 0x00000001ff0c7431 */ /* 0x000fe400000001ff */
[----:B------:R-:W-:Y:S02]  /*5c90*/  IMAD.MOV.U32 R8, RZ, RZ, 0x192 ;  /* 0x00000192ff087424 */ /* 0x000fe400078e00ff */
[----:B------:R-:W-:Y:S01]  /*5ca0*/  IMAD.MOV.U32 R13, RZ, RZ, RZ ;  /* 0x000000ffff0d7224 */ /* 0x000fe200078e00ff */
[----:B------:R-:W5:Y:S01]  /*5cb0*/  LDCU.64 UR6, c[0x4][0x78] ;  /* 0x01000f00ff0677ac */ /* 0x000f620008000a00 */
[----:B-1----:R-:W1:Y:S01]  /*5cc0*/  LDC.64 R2, c[0x4][R3] ;  /* 0x0100000003027b82 */ /* 0x002e620000000a00 */
[----:B------:R-:W3:Y:S01]  /*5cd0*/  LDCU.64 UR4, c[0x4][0x10] ;  /* 0x01000200ff0477ac */ /* 0x000ee20008000a00 */
[----:B--2---:R-:W-:Y:S01]  /*5ce0*/  MOV R5, UR9 ;  /* 0x0000000900057c02 */ /* 0x004fe20008000f00 */
[----:B------:R-:W-:Y:S01]  /*5cf0*/  IMAD.U32 R4, RZ, RZ, UR8 ;  /* 0x00000008ff047e24 */ /* 0x000fe2000f8e00ff */
[----:B-----5:R-:W-:Y:S01]  /*5d00*/  MOV R7, UR7 ;  /* 0x0000000700077c02 */ /* 0x020fe20008000f00 */
[----:B------:R-:W-:Y:S01]  /*5d10*/  IMAD.U32 R6, RZ, RZ, UR6 ;  /* 0x00000006ff067e24 */ /* 0x000fe2000f8e00ff */
[----:B---3--:R-:W-:Y:S01]  /*5d20*/  MOV R11, UR5 ;  /* 0x00000005000b7c02 */ /* 0x008fe20008000f00 */
[----:B------:R-:W-:Y:S02]  /*5d30*/  IMAD.U32 R10, RZ, RZ, UR4 ;  /* 0x00000004ff0a7e24 */ /* 0x000fe4000f8e00ff */
[----:B------:R-:W-:Y:S07]  /*5d40*/  LEPC R20, `(.L_x_98) ;  /* 0x000000001014794e */ /* 0x000fee0000000000 */
[----:B-1--4-:R-:W-:Y:S05]  /*5d50*/  CALL.ABS.NOINC R2 ;  /* 0x0000000002007343 */ /* 0x012fea0003c00000 */
.L_x_98:
[----:B------:R-:W-:Y:S05]  /*5d60*/  WARPSYNC.ALL ;  /* 0x0000000000007948 */ /* 0x000fea0003800000 */
[----:B------:R-:W-:Y:S01]  /*5d70*/  R2UR UR4, R48 ;  /* 0x00000000300472ca */ /* 0x000fe200000e0000 */
[--C-:B------:R-:W-:Y:S01]  /*5d80*/  HADD2.F32 R50, -RZ, R56.reuse.H0_H0 ;  /* 0x20000038ff327230 */ /* 0x100fe20000004100 */
[----:B------:R-:W-:Y:S01]  /*5d90*/  ISETP.NE.AND P0, PT, R104, RZ, PT ;  /* 0x000000ff6800720c */ /* 0x000fe20003f05270 */
[----:B------:R-:W-:Y:S01]  /*5da0*/  HADD2.F32 R51, -RZ, R56.H1_H1 ;  /* 0x30000038ff337230 */ /* 0x000fe20000004100 */
[----:B------:R-:W-:Y:S01]  /*5db0*/  BSSY.RECONVERGENT B0, `(.L_x_99) ;  /* 0x0000083000007945 */ /* 0x000fe20003800200 */
[--C-:B------:R-:W-:Y:S08]  /*5dc0*/  HADD2.F32 R52, -RZ, R57.reuse.H0_H0 ;  /* 0x20000039ff347230 */ /* 0x100ff00000004100 */
[----:B------:R-:W3:Y:S02]  /*5dd0*/  LDTM.x32 R4, tmem[UR4] ;  /* 0x00000004000479ee */ /* 0x000ee400082c0000 */
[C---:B---3--:R-:W-:Y:S01]  /*5de0*/  FMUL R0, R47.reuse, R4 ;  /* 0x000000042f007220 */ /* 0x048fe20000400000 */
[C---:B-1----:R-:W-:Y:S01]  /*5df0*/  FMUL R2, R47.reuse, R5 ;  /* 0x000000052f027220 */ /* 0x042fe20000400000 */
[C---:B------:R-:W-:Y:S01]  /*5e00*/  FMUL R4, R47.reuse, R8 ;  /* 0x000000082f047220 */ /* 0x040fe20000400000 */
[----:B------:R-:W-:Y:S01]  /*5e10*/  FMUL R3, R47, R6 ;  /* 0x000000062f037220 */ /* 0x000fe20000400000 */
[C---:B------:R-:W-:Y:S01]  /*5e20*/  FFMA R0, R49.reuse, R50, R0 ;  /* 0x0000003231007223 */ /* 0x040fe20000000000 */
[----:B------:R-:W-:Y:S01]  /*5e30*/  FFMA R2, R49, R51, R2 ;  /* 0x0000003331027223 */ /* 0x000fe20000000002 */
[C---:B------:R-:W-:Y:S01]  /*5e40*/  FMUL R5, R47.reuse, R9 ;  /* 0x000000092f057220 */ /* 0x040fe20000400000 */
        /* <DEDUP_REMOVED lines=16> */
[----:B------:R-:W-:Y:S02]  /*5f50*/  HADD2.F32 R32, -RZ, R57.H1_H1 ;  /* 0x30000039ff207230 */ /* 0x000fe40000004100 */
[C---:B------:R-:W-:Y:S01]  /*5f60*/  FMUL R26, R47.reuse, R30 ;  /* 0x0000001e2f1a7220 */ /* 0x040fe20000400000 */
[----:B------:R-:W-:Y:S01]  /*5f70*/  FMUL R29, R47, R33 ;  /* 0x000000212f1d7220 */ /* 0x000fe20000400000 */
[--C-:B------:R-:W-:Y:S02]  /*5f80*/  HADD2.F32 R33, -RZ, R58.reuse.H0_H0 ;  /* 0x2000003aff217230 */ /* 0x100fe40000004100 */
[----:B------:R-:W-:Y:S01]  /*5f90*/  FFMA R3, R49, R52, R3 ;  /* 0x0000003431037223 */ /* 0x000fe20000000003 */
[C---:B------:R-:W-:Y:S01]  /*5fa0*/  FMUL R7, R47.reuse, R7 ;  /* 0x000000072f077220 */ /* 0x040fe20000400000 */
[----:B------:R-:W-:Y:S01]  /*5fb0*/  FMUL R30, R47, R34 ;  /* 0x000000222f1e7220 */ /* 0x000fe20000400000 */
[----:B------:R-:W-:Y:S01]  /*5fc0*/  HADD2.F32 R34, -RZ, R58.H1_H1 ;  /* 0x3000003aff227230 */ /* 0x000fe20000004100 */
[----:B------:R-:W-:Y:S01]  /*5fd0*/  F2FP.RELU.F16.F32.PACK_AB R52, R2, R0 ;  /* 0x000000000234723e */ /* 0x000fe200000008ff */
[--C-:B------:R-:W-:Y:S02]  /*5fe0*/  HADD2.F32 R0, -RZ, R59.reuse.H0_H0 ;  /* 0x2000003bff007230 */ /* 0x100fe40000004100 */
[C---:B------:R-:W-:Y:S01]  /*5ff0*/  FFMA R7, R49.reuse, R32, R7 ;  /* 0x0000002031077223 */ /* 0x040fe20000000007 */
[----:B------:R-:W-:Y:S02]  /*6000*/  HADD2.F32 R2, -RZ, R59.H1_H1 ;  /* 0x3000003bff027230 */ /* 0x000fe40000004100 */
[C---:B------:R-:W-:Y:S01]  /*6010*/  FFMA R4, R49.reuse, R33, R4 ;  /* 0x0000002131047223 */ /* 0x040fe20000000004 */
[C---:B------:R-:W-:Y:S01]  /*6020*/  FFMA R5, R49.reuse, R34, R5 ;  /* 0x0000002231057223 */ /* 0x040fe20000000005 */
[----:B------:R-:W-:Y:S01]  /*6030*/  FFMA R6, R49, R0, R6 ;  /* 0x0000000031067223 */ /* 0x000fe20000000006 */
[--C-:B------:R-:W-:Y:S02]  /*6040*/  HADD2.F32 R0, -RZ, R60.reuse.H0_H0 ;  /* 0x2000003cff007230 */ /* 0x100fe40000004100 */
[----:B------:R-:W-:Y:S01]  /*6050*/  FMUL R11, R47, R11 ;  /* 0x0000000b2f0b7220 */ /* 0x000fe20000400000 */
[----:B------:R-:W-:Y:S01]  /*6060*/  F2FP.RELU.F16.F32.PACK_AB R53, R7, R3 ;  /* 0x000000030735723e */ /* 0x000fe200000008ff */
[--C-:B------:R-:W-:Y:S02]  /*6070*/  HADD2.F32 R3, -RZ, R61.reuse.H0_H0 ;  /* 0x2000003dff037230 */ /* 0x100fe40000004100 */
[----:B------:R-:W-:Y:S01]  /*6080*/  FMUL R15, R47, R15 ;  /* 0x0000000f2f0f7220 */ /* 0x000fe20000400000 */
[C---:B------:R-:W-:Y:S01]  /*6090*/  FFMA R11, R49.reuse, R2, R11 ;  /* 0x00000002310b7223 */ /* 0x040fe2000000000b */
[----:B------:R-:W-:Y:S02]  /*60a0*/  HADD2.F32 R2, -RZ, R60.H1_H1 ;  /* 0x3000003cff027230 */ /* 0x000fe40000004100 */
[----:B------:R-:W-:Y:S01]  /*60b0*/  FFMA R8, R49, R0, R8 ;  /* 0x0000000031087223 */ /* 0x000fe20000000008 */
[----:B------:R-:W-:Y:S02]  /*60c0*/  HADD2.F32 R0, -RZ, R61.H1_H1 ;  /* 0x3000003dff007230 */ /* 0x000fe40000004100 */
[C---:B------:R-:W-:Y:S01]  /*60d0*/  FMUL R19, R47.reuse, R19 ;  /* 0x000000132f137220 */ /* 0x040fe20000400000 */
[----:B------:R-:W-:Y:S01]  /*60e0*/  FMUL R23, R47, R23 ;  /* 0x000000172f177220 */ /* 0x000fe20000400000 */
[C---:B------:R-:W-:Y:S01]  /*60f0*/  FFMA R9, R49.reuse, R2, R9 ;  /* 0x0000000231097223 */ /* 0x040fe20000000009 */
[C---:B------:R-:W-:Y:S01]  /*6100*/  FFMA R10, R49.reuse, R3, R10 ;  /* 0x00000003310a7223 */ /* 0x040fe2000000000a */
[----:B------:R-:W-:Y:S01]  /*6110*/  FFMA R15, R49, R0, R15 ;  /* 0x00000000310f7223 */ /* 0x000fe2000000000f */
[--C-:B------:R-:W-:Y:S02]  /*6120*/  HADD2.F32 R2, -RZ, R62.reuse.H0_H0 ;  /* 0x2000003eff027230 */ /* 0x100fe40000004100 */
[----:B------:R-:W-:Y:S01]  /*6130*/  FMUL R27, R47, R27 ;  /* 0x0000001b2f1b7220 */ /* 0x000fe20000400000 */
[----:B------:R-:W-:Y:S01]  /*6140*/  HADD2.F32 R0, -RZ, R62.H1_H1 ;  /* 0x3000003eff007230 */ /* 0x000fe20000004100 */
[----:B------:R-:W-:Y:S01]  /*6150*/  F2FP.RELU.F16.F32.PACK_AB R54, R5, R4 ;  /* 0x000000040536723e */ /* 0x000fe200000008ff */
[--C-:B------:R-:W-:Y:S02]  /*6160*/  HADD2.F32 R3, -RZ, R63.reuse.H0_H0 ;  /* 0x2000003fff037230 */ /* 0x100fe40000004100 */
[C---:B------:R-:W-:Y:S01]  /*6170*/  FFMA R12, R49.reuse, R2, R12 ;  /* 0x00000002310c7223 */ /* 0x040fe2000000000c */
[--C-:B------:R-:W-:Y:S02]  /*6180*/  HADD2.F32 R2, -RZ, R68.reuse.H0_H0 ;  /* 0x20000044ff027230 */ /* 0x100fe40000004100 */
[C---:B------:R-:W-:Y:S01]  /*6190*/  FFMA R13, R49.reuse, R0, R13 ;  /* 0x00000000310d7223 */ /* 0x040fe2000000000d */
[----:B------:R-:W-:Y:S02]  /*61a0*/  HADD2.F32 R0, -RZ, R63.H1_H1 ;  /* 0x3000003fff007230 */ /* 0x000fe40000004100 */
[----:B------:R-:W-:Y:S01]  /*61b0*/  FFMA R14, R49, R3, R14 ;  /* 0x00000003310e7223 */ /* 0x000fe2000000000e */
[----:B------:R-:W-:Y:S01]  /*61c0*/  HADD2.F32 R3, -RZ, R68.H1_H1 ;  /* 0x30000044ff037230 */ /* 0x000fe20000004100 */
[----:B------:R-:W-:Y:S01]  /*61d0*/  F2FP.RELU.F16.F32.PACK_AB R55, R11, R6 ;  /* 0x000000060b37723e */ /* 0x000fe200000008ff */
[----:B------:R-:W-:Y:S01]  /*61e0*/  FMUL R31, R47, R31 ;  /* 0x0000001f2f1f7220 */ /* 0x000fe20000400000 */
[C---:B------:R-:W-:Y:S01]  /*61f0*/  FFMA R19, R49.reuse, R0, R19 ;  /* 0x0000000031137223 */ /* 0x040fe20000000013 */
[--C-:B------:R-:W-:Y:S02]  /*6200*/  HADD2.F32 R0, -RZ, R69.reuse.H0_H0 ;  /* 0x20000045ff007230 */ /* 0x100fe40000004100 */
[C---:B------:R-:W-:Y:S01]  /*6210*/  FFMA R16, R49.reuse, R2, R16 ;  /* 0x0000000231107223 */ /* 0x040fe20000000010 */
[----:B------:R1:W-:Y:S01]  /*6220*/  STS.128 [R67], R52 ;  /* 0x0000003443007388 */ /* 0x0003e20000000c00 */
[C---:B------:R-:W-:Y:S01]  /*6230*/  FFMA R17, R49.reuse, R3, R17 ;  /* 0x0000000331117223 */ /* 0x040fe20000000011 */
[----:B------:R-:W-:Y:S02]  /*6240*/  HADD2.F32 R2, -RZ, R69.H1_H1 ;  /* 0x30000045ff027230 */ /* 0x000fe40000004100 */
[----:B------:R-:W-:Y:S01]  /*6250*/  FFMA R18, R49, R0, R18 ;  /* 0x0000000031127223 */ /* 0x000fe20000000012 */
[--C-:B------:R-:W-:Y:S01]  /*6260*/  HADD2.F32 R0, -RZ, R70.reuse.H0_H0 ;  /* 0x20000046ff007230 */ /* 0x100fe20000004100 */
[----:B------:R-:W-:Y:S01]  /*6270*/  F2FP.RELU.F16.F32.PACK_AB R8, R9, R8 ;  /* 0x000000080908723e */ /* 0x000fe200000008ff */
[--C-:B------:R-:W-:Y:S02]  /*6280*/  HADD2.F32 R3, -RZ, R71.reuse.H0_H0 ;  /* 0x20000047ff037230 */ /* 0x100fe40000004100 */
[C---:B------:R-:W-:Y:S01]  /*6290*/  FFMA R23, R49.reuse, R2, R23 ;  /* 0x0000000231177223 */ /* 0x040fe20000000017 */
[----:B------:R-:W-:Y:S02]  /*62a0*/  HADD2.F32 R2, -RZ, R70.H1_H1 ;  /* 0x30000046ff027230 */ /* 0x000fe40000004100 */
[----:B------:R-:W-:Y:S01]  /*62b0*/  FFMA R20, R49, R0, R20 ;  /* 0x0000000031147223 */ /* 0x000fe20000000014 */
[----:B------:R-:W-:Y:S01]  /*62c0*/  HADD2.F32 R0, -RZ, R71.H1_H1 ;  /* 0x30000047ff007230 */ /* 0x000fe20000004100 */
[----:B------:R-:W-:Y:S01]  /*62d0*/  F2FP.RELU.F16.F32.PACK_AB R9, R15, R10 ;  /* 0x0000000a0f09723e */ /* 0x000fe200000008ff */
[----:B------:R-:W-:Y:S02]  /*62e0*/  HADD2.F32 R4, -RZ, R79.H0_H0 ;  /* 0x2000004fff047230 */ /* 0x000fe40000004100 */
[C---:B------:R-:W-:Y:S01]  /*62f0*/  FFMA R21, R49.reuse, R2, R21 ;  /* 0x0000000231157223 */ /* 0x040fe20000000015 */
[C---:B------:R-:W-:Y:S01]  /*6300*/  FFMA R22, R49.reuse, R3, R22 ;  /* 0x0000000331167223 */ /* 0x040fe20000000016 */
[----:B------:R-:W-:Y:S01]  /*6310*/  FFMA R27, R49, R0, R27 ;  /* 0x00000000311b7223 */ /* 0x000fe2000000001b */
[--C-:B------:R-:W-:Y:S01]  /*6320*/  HADD2.F32 R2, -RZ, R76.reuse.H0_H0 ;  /* 0x2000004cff027230 */ /* 0x100fe20000004100 */
[----:B------:R-:W-:Y:S01]  /*6330*/  F2FP.RELU.F16.F32.PACK_AB R10, R13, R12 ;  /* 0x0000000c0d0a723e */ /* 0x000fe200000008ff */
[----:B------:R-:W-:Y:S01]  /*6340*/  HADD2.F32 R0, -RZ, R76.H1_H1 ;  /* 0x3000004cff007230 */ /* 0x000fe20000004100 */
[----:B------:R-:W-:Y:S01]  /*6350*/  F2FP.RELU.F16.F32.PACK_AB R11, R19, R14 ;  /* 0x0000000e130b723e */ /* 0x000fe200000008ff */
[--C-:B------:R-:W-:Y:S02]  /*6360*/  HADD2.F32 R3, -RZ, R77.reuse.H0_H0 ;  /* 0x2000004dff037230 */ /* 0x100fe40000004100 */
[C---:B------:R-:W-:Y:S01]  /*6370*/  FFMA R24, R49.reuse, R2, R24 ;  /* 0x0000000231187223 */ /* 0x040fe20000000018 */
[--C-:B------:R-:W-:Y:S02]  /*6380*/  HADD2.F32 R2, -RZ, R78.reuse.H0_H0 ;  /* 0x2000004eff027230 */ /* 0x100fe40000004100 */
[C---:B------:R-:W-:Y:S01]  /*6390*/  FFMA R25, R49.reuse, R0, R25 ;  /* 0x0000000031197223 */ /* 0x040fe20000000019 */
[----:B------:R1:W-:Y:S01]  /*63a0*/  STS.128 [R66+0x10], R8 ;  /* 0x0000100842007388 */ /* 0x0003e20000000c00 */
[----:B------:R-:W-:Y:S02]  /*63b0*/  HADD2.F32 R0, -RZ, R77.H1_H1 ;  /* 0x3000004dff007230 */ /* 0x000fe40000004100 */
[----:B------:R-:W-:Y:S01]  /*63c0*/  FFMA R26, R49, R3, R26 ;  /* 0x00000003311a7223 */ /* 0x000fe2000000001a */
[----:B------:R-:W-:Y:S01]  /*63d0*/  HADD2.F32 R3, -RZ, R78.H1_H1 ;  /* 0x3000004eff037230 */ /* 0x000fe20000004100 */
[----:B------:R-:W-:Y:S01]  /*63e0*/  F2FP.RELU.F16.F32.PACK_AB R16, R17, R16 ;  /* 0x000000101110723e */ /* 0x000fe200000008ff */
[----:B------:R-:W-:Y:S01]  /*63f0*/  HADD2.F32 R5, -RZ, R79.H1_H1 ;  /* 0x3000004fff057230 */ /* 0x000fe20000004100 */
[----:B------:R-:W-:Y:S01]  /*6400*/  F2FP.RELU.F16.F32.PACK_AB R17, R23, R18 ;  /* 0x000000121711723e */ /* 0x000fe200000008ff */
[----:B------:R-:W-:Y:S01]  /*6410*/  FFMA R31, R49, R0, R31 ;  /* 0x00000000311f7223 */ /* 0x000fe2000000001f */
[----:B------:R-:W-:Y:S01]  /*6420*/  FMUL R35, R47, R35 ;  /* 0x000000232f237220 */ /* 0x000fe20000400000 */
[----:B------:R-:W-:Y:S01]  /*6430*/  F2FP.RELU.F16.F32.PACK_AB R18, R21, R20 ;  /* 0x000000141512723e */ /* 0x000fe200000008ff */
[----:B------:R-:W-:Y:S01]  /*6440*/  FFMA R28, R49, R2, R28 ;  /* 0x00000002311c7223 */ /* 0x000fe2000000001c */
[----:B------:R-:W-:Y:S01]  /*6450*/  F2FP.RELU.F16.F32.PACK_AB R19, R27, R22 ;  /* 0x000000161b13723e */ /* 0x000fe200000008ff */
[C---:B------:R-:W-:Y:S01]  /*6460*/  FFMA R29, R49.reuse, R3, R29 ;  /* 0x00000003311d7223 */ /* 0x040fe2000000001d */
[C---:B------:R-:W-:Y:S01]  /*6470*/  FFMA R30, R49.reuse, R4, R30 ;  /* 0x00000004311e7223 */ /* 0x040fe2000000001e */
[----:B------:R-:W-:Y:S01]  /*6480*/  FFMA R35, R49, R5, R35 ;  /* 0x0000000531237223 */ /* 0x000fe20000000023 */
[----:B------:R-:W-:Y:S01]  /*6490*/  F2FP.RELU.F16.F32.PACK_AB R24, R25, R24 ;  /* 0x000000181918723e */ /* 0x000fe200000008ff */
[----:B------:R1:W-:Y:S01]  /*64a0*/  STS.128 [R65+0x20], R16 ;  /* 0x0000201041007388 */ /* 0x0003e20000000c00 */
[----:B------:R-:W-:Y:S02]  /*64b0*/  F2FP.RELU.F16.F32.PACK_AB R25, R31, R26 ;  /* 0x0000001a1f19723e */ /* 0x000fe400000008ff */
[----:B------:R-:W-:Y:S02]  /*64c0*/  F2FP.RELU.F16.F32.PACK_AB R26, R29, R28 ;  /* 0x0000001c1d1a723e */ /* 0x000fe400000008ff */
[----:B------:R-:W-:Y:S05]  /*64d0*/  F2FP.RELU.F16.F32.PACK_AB R27, R35, R30 ;  /* 0x0000001e231b723e */ /* 0x000fea00000008ff */
[----:B------:R1:W-:Y:S01]  /*64e0*/  STS.128 [R64+0x10], R24 ;  /* 0x0000101840007388 */ /* 0x0003e20000000c00 */
[----:B------:R-:W-:Y:S01]  /*64f0*/  @!PT LDS RZ, [RZ] ;  /* 0x00000000fffff984 */ /* 0x000fe20000000800 */
[----:B------:R-:W-:Y:S01]  /*6500*/  @!PT LDS RZ, [RZ] ;  /* 0x00000000fffff984 */ /* 0x000fe20000000800 */
[----:B------:R-:W-:Y:S01]  /*6510*/  @!PT LDS RZ, [RZ] ;  /* 0x00000000fffff984 */ /* 0x000fe20000000800 */
[----:B------:R-:W-:Y:S01]  /*6520*/  @!PT LDS RZ, [RZ] ;  /* 0x00000000fffff984 */ /* 0x000fe20000000800 */
[----:B------:R2:W-:Y:S07]  /*6530*/  MEMBAR.ALL.CTA ;  /* 0x0000000000007992 */ /* 0x0005ee0000008000 */
[----:B--2---:R-:W2:Y:S02]  /*6540*/  FENCE.VIEW.ASYNC.S ;  /* 0x00000000000073c6 */ /* 0x004ea40000000000 */
[----:B--2---:R-:W-:Y:S06]  /*6550*/  BAR.SYNC.DEFER_BLOCKING 0x1, 0x80 ;  /* 0x0042000000007b1d */ /* 0x004fec0000010000 */
[----:B------:R-:W-:Y:S05]  /*6560*/  @P0 BRA `(.L_x_100) ;  /* 0x00000000001c0947 */ /* 0x000fea0003800000 */
[----:B------:R-:W-:Y:S01]  /*6570*/  R2UR UR4, R72 ;  /* 0x00000000480472ca */ /* 0x000fe200000e0000 */
[----:B------:R-:W-:Y:S01]  /*6580*/  UIADD3 UR6, UP0, UPT, UR52, 0x680, URZ ;  /* 0x0000068034067890 */ /* 0x000fe2000ff1e0ff */
[----:B------:R-:W-:Y:S03]  /*6590*/  UMOV UR43, UR36 ;  /* 0x00000024002b7c82 */ /* 0x000fe60008000000 */
[----:B------:R-:W-:Y:S08]  /*65a0*/  UIADD3.X UR7, UPT, UPT, URZ, UR53, URZ, UP0, !UPT ;  /* 0x00000035ff077290 */ /* 0x000ff000087fe4ff */
[----:B------:R-:W-:Y:S09]  /*65b0*/  UIADD3 UR40, UPT, UPT, UR46, 0x200, UR4 ;  /* 0x000002002e287890 */ /* 0x000ff2000fffe004 */
[----:B------:R2:W-:Y:S02]  /*65c0*/  UTMASTG.3D [UR40], [UR6] ;  /* 0x00000028060073b5 */ /* 0x0005e40008010000 */
[----:B--2---:R0:W-:Y:S02]  /*65d0*/  UTMACMDFLUSH ;  /* 0x00000000000079b7 */ /* 0x0041e40000000000 */
.L_x_100:
[----:B------:R-:W-:Y:S05]  /*65e0*/  BSYNC.RECONVERGENT B0 ;  /* 0x0000000000007941 */ /* 0x000fea0003800200 */
.L_x_99:
[----:B------:R-:W-:Y:S01]  /*65f0*/  UIADD3 UR40, UPT, UPT, UR54, 0x1, URZ ;  /* 0x0000000136287890 */ /* 0x000fe2000fffe0ff */
[----:B------:R-:W-:Y:S03]  /*6600*/  BSSY.RECONVERGENT B0, `(.L_x_101) ;  /* 0x0000005000007945 */ /* 0x000fe60003800200 */
[----:B------:R-:W-:Y:S04]  /*6610*/  UISETP.NE.AND UP0, UPT, UR40, 0x3, UPT ;  /* 0x000000032800788c */ /* 0x000fe8000bf05270 */
[----:B------:R-:W-:Y:S01]  /*6620*/  USEL UR43, UR40, URZ, UP0 ;  /* 0x000000ff282b7287 */ /* 0x000fe20008000000 */
[----:B------:R-:W-:Y:S11]  /*6630*/  @P0 BRA `(.L_x_102) ;  /* 0x0000000000040947 */ /* 0x000ff60003800000 */
[----:B------:R-:W-:Y:S04]  /*6640*/  DEPBAR.LE SB0, 0x1 ;  /* 0x000080400000791a */ /* 0x000fe80000000000 */
.L_x_102:
[----:B------:R-:W-:Y:S05]  /*6650*/  BSYNC.RECONVERGENT B0 ;  /* 0x0000000000007941 */ /* 0x000fea0003800200 */
.L_x_101:
[----:B------:R-:W-:Y:S01]  /*6660*/  BAR.SYNC.DEFER_BLOCKING 0x1, 0x80 ;  /* 0x0042000000007b1d */ /* 0x000fe20000010000 */
[----:B------:R-:W-:Y:S01]  /*6670*/  ISETP.NE.AND P1, PT, R108, RZ, PT ;  /* 0x000000ff6c00720c */ /* 0x000fe20003f25270 */
[----:B------:R-:W-:Y:S01]  /*6680*/  UISETP.NE.AND UP0, UPT, UR48, URZ, UPT ;  /* 0x000000ff3000728c */ /* 0x000fe2000bf05270 */
[----:B------:R-:W-:Y:S11]  /*6690*/  LEA R2, R74, UR46, 0x3 ;  /* 0x0000002e4a027c11 */ /* 0x000ff6000f8e18ff */
[----:B------:R-:W-:Y:S01]  /*66a0*/  @!P1 SHF.L.U32 R3, R111, 0x1f, RZ ;  /* 0x0000001f6f039819 */ /* 0x000fe200000006ff */
[----:B------:R-:W-:Y:S06]  /*66b0*/  BRA.U !UP0, `(.L_x_103) ;  /* 0x0000000108247547 */ /* 0x000fec000b800000 */
[----:B------:R-:W-:Y:S01]  /*66c0*/  IMAD.U32 R4, RZ, RZ, UR47 ;  /* 0x0000002fff047e24 */ /* 0x000fe2000f8e00ff */
[----:B------:R-:W-:Y:S01]  /*66d0*/  MOV R0, UR37 ;  /* 0x0000002500007c02 */ /* 0x000fe20008000f00 */
[----:B------:R-:W-:Y:S03]  /*66e0*/  UIADD3 UR47, UPT, UPT, UR47, 0x1, URZ ;  /* 0x000000012f2f7890 */ /* 0x000fe6000fffe0ff */
[----:B------:R-:W-:Y:S01]  /*66f0*/  @!P1 LEA R4, R4, UR46, 0x3 ;  /* 0x0000002e04049c11 */ /* 0x000fe2000f8e18ff */
[----:B------:R-:W-:Y:S04]  /*6700*/  UISETP.NE.AND UP0, UPT, UR47, 0x3, UPT ;  /* 0x000000032f00788c */ /* 0x000fe8000bf05270 */
[----:B------:R-:W-:Y:S01]  /*6710*/  @!P1 VIADD R4, R4, 0x98 ;  /* 0x0000009804049836 */ /* 0x000fe20000000000 */
[----:B------:R-:W-:Y:S04]  /*6720*/  USEL UR47, UR47, URZ, UP0 ;  /* 0x000000ff2f2f7287 */ /* 0x000fe80008000000 */
[----:B------:R-:W-:Y:S04]  /*6730*/  @!P1 PRMT R0, R0, 0x654, R4 ;  /* 0x0000065400009816 */ /* 0x000fe80000000004 */
[----:B------:R2:W-:Y:S04]  /*6740*/  @!P1 SYNCS.ARRIVE.TRANS64.RED.A1T0 RZ, [R0+URZ], RZ ;  /* 0x000000ff00ff99a7 */ /* 0x0005e800081004ff */
.L_x_103:
[----:B------:R-:W3:Y:S01]  /*6750*/  @!P1 SYNCS.PHASECHK.TRANS64.TRYWAIT P0, [R2+URZ+0x80], R3 ;  /* 0x00008003020095a7 */ /* 0x000ee200080011ff */
[----:B------:R-:W-:Y:S01]  /*6760*/  BSSY B1, `(.L_x_104) ;  /* 0x0000015000017945 */ /* 0x000fe20003800000 */
[----:B---3--:R-:W-:Y:S03]  /*6770*/  @!P1 SEL R75, RZ, 0x1, !P0 ;  /* 0x00000001ff4b9807 */ /* 0x008fe60004000000 */
[----:B------:R-:W-:Y:S05]  /*6780*/  @P1 BRA `(.L_x_105) ;  /* 0x0000000000481947 */ /* 0x000fea0003800000 */
[----:B------:R-:W-:Y:S01]  /*6790*/  ISETP.NE.AND P1, PT, R112, RZ, PT ;  /* 0x000000ff7000720c */ /* 0x000fe20003f25270 */
[----:B------:R-:W-:Y:S01]  /*67a0*/  BSSY B0, `(.L_x_106) ;  /* 0x000000a000007945 */ /* 0x000fe20003800000 */
[----:B------:R-:W-:Y:S11]  /*67b0*/  ISETP.NE.AND P0, PT, R75, RZ, PT ;  /* 0x000000ff4b00720c */ /* 0x000ff60003f05270 */
[----:B------:R-:W-:Y:S04]  /*67c0*/  @P1 IMAD R74, R74, 0x2000, R103 ;  /* 0x000020004a4a1824 */ /* 0x000fe800078e0267 */
[----:B------:R-:W-:Y:S01]  /*67d0*/  @P1 IMAD.IADD R4, R110, 0x1, R74 ;  /* 0x000000016e041824 */ /* 0x000fe200078e024a */
[----:B------:R-:W-:Y:S03]  /*67e0*/  @P1 IADD3 R3, PT, PT, R109, R74, RZ ;  /* 0x0000004a6d031210 */ /* 0x000fe60007ffe0ff */
[----:B--2---:R-:W-:Y:S01]  /*67f0*/  @P1 IMAD.IADD R0, R102, 0x1, R4 ;  /* 0x0000000166001824 */ /* 0x004fe200078e0204 */
[----:B------:R-:W-:Y:S06]  /*6800*/  @P0 BRA `(.L_x_107) ;  /* 0x00000000000c0947 */ /* 0x000fec0003800000 */
[----:B------:R-:W-:Y:S04]  /*6810*/  SHF.L.U32 R111, R111, 0x1f, RZ ;  /* 0x0000001f6f6f7819 */ /* 0x000fe800000006ff */
[----:B------:R-:W2:Y:S02]  /*6820*/  SYNCS.PHASECHK.TRANS64.TRYWAIT P0, [R2+URZ+0x80], R111 ;  /* 0x0000806f020075a7 */ /* 0x000ea400080011ff */
[----:B--2---:R-:W-:Y:S05]  /*6830*/  @!P0 BRA `(.L_x_108) ;  /* 0x0000001800888947 */ /* 0x004fea0003800000 */
.L_x_107:
[----:B------:R-:W-:Y:S05]  /*6840*/  BSYNC B0 ;  /* 0x0000000000007941 */ /* 0x000fea0003800000 */
.L_x_106:
[----:B------:R-:W-:Y:S11]  /*6850*/  ISETP.NE.AND P0, PT, R112, RZ, PT ;  /* 0x000000ff7000720c */ /* 0x000ff60003f05270 */
[----:B------:R-:W-:Y:S02]  /*6860*/  @!UPT UIADD3 URZ, UPT, UPT, URZ, URZ, URZ ;  /* 0x000000fffffff290 */ /* 0x000fe4000fffe0ff */
[----:B------:R3:W1:Y:S04]  /*6870*/  @P0 LDS.128 R56, [R74] ;  /* 0x000000004a380984 */ /* 0x0006680000000c00 */
[----:B------:R3:W1:Y:S04]  /*6880*/  @P0 LDS.128 R68, [R3+0x20] ;  /* 0x0000200003440984 */ /* 0x0006680000000c00 */
[----:B------:R3:W1:Y:S04]  /*6890*/  @P0 LDS.128 R60, [R4+0x10] ;  /* 0x00001000043c0984 */ /* 0x0006680000000c00 */
[----:B------:R3:W1:Y:S02]  /*68a0*/  @P0 LDS.128 R76, [R0+0x10] ;  /* 0x00001000004c0984 */ /* 0x0006640000000c00 */
.L_x_105:
[----:B------:R-:W-:Y:S05]  /*68b0*/  BSYNC B1 ;  /* 0x0000000000017941 */ /* 0x000fea0003800000 */
.L_x_104:
[----:B--23--:R-:W-:Y:S05]  /*68c0*/  VIADD R0, R48, 0x20 ;  /* 0x0000002030007836 */ /* 0x00cfea0000000000 */
[----:B------:R-:W-:Y:S04]  /*68d0*/  SHF.R.U32.HI R0, RZ, 0x15, R0 ;  /* 0x00000015ff007819 */ /* 0x000fe80000011600 */
[----:B------:R-:W-:Y:S11]  /*68e0*/  LOP3.LUT P0, RZ, R0, 0x3, R96, 0x48, !PT ;  /* 0x0000000300ff7812 */ /* 0x000ff60007804860 */
[----:B------:R-:W-:Y:S02]  /*68f0*/  @!UPT UIADD3 URZ, UPT, UPT, URZ, URZ, URZ ;  /* 0x000000fffffff290 */ /* 0x000fe4000fffe0ff */
[----:B------:R-:W-:Y:S05]  /*6900*/  @!P0 BRA `(.L_x_109) ;  /* 0x0000000000408947 */ /* 0x000fea0003800000 */
[----:B------:R-:W2:Y:S01]  /*6910*/  LDCU.64 UR8, c[0x4][0x70] ;  /* 0x01000e00ff0877ac */ /* 0x000ea20008000a00 */
[----:B------:R-:W-:Y:S01]  /*6920*/  MOV R3, 0x0 ;  /* 0x0000000000037802 */ /* 0x000fe20000000f00 */
[----:B------:R-:W-:Y:S02]  /*6930*/  HFMA2 R12, -RZ, RZ, 0, 5.9604644775390625e-08 ;  /* 0x00000001ff0c7431 */ /* 0x000fe400000001ff */
[----:B-1----:R-:W-:Y:S02]  /*6940*/  IMAD.MOV.U32 R8, RZ, RZ, 0x192 ;  /* 0x00000192ff087424 */ /* 0x002fe400078e00ff */
[----:B------:R-:W-:Y:S01]  /*6950*/  IMAD.MOV.U32 R13, RZ, RZ, RZ ;  /* 0x000000ffff0d7224 */ /* 0x000fe200078e00ff */
[----:B------:R-:W1:Y:S01]  /*6960*/  LDCU.64 UR6, c[0x4][0x78] ;  /* 0x01000f00ff0677ac */ /* 0x000e620008000a00 */
[----:B------:R-:W3:Y:S01]  /*6970*/  LDC.64 R2, c[0x4][R3] ;  /* 0x0100000003027b82 */ /* 0x000ee20000000a00 */
[----:B------:R-:W5:Y:S01]  /*6980*/  LDCU.64 UR4, c[0x4][0x10] ;  /* 0x01000200ff0477ac */ /* 0x000f620008000a00 */
[----:B--2---:R-:W-:Y:S01]  /*6990*/  MOV R5, UR9 ;  /* 0x0000000900057c02 */ /* 0x004fe20008000f00 */
[----:B------:R-:W-:Y:S01]  /*69a0*/  IMAD.U32 R4, RZ, RZ, UR8 ;  /* 0x00000008ff047e24 */ /* 0x000fe2000f8e00ff */
[----:B-1----:R-:W-:Y:S01]  /*69b0*/  MOV R7, UR7 ;  /* 0x0000000700077c02 */ /* 0x002fe20008000f00 */
[----:B------:R-:W-:Y:S01]  /*69c0*/  IMAD.U32 R6, RZ, RZ, UR6 ;  /* 0x00000006ff067e24 */ /* 0x000fe2000f8e00ff */
[----:B-----5:R-:W-:Y:S01]  /*69d0*/  MOV R11, UR5 ;  /* 0x00000005000b7c02 */ /* 0x020fe20008000f00 */
[----:B------:R-:W-:Y:S02]  /*69e0*/  IMAD.U32 R10, RZ, RZ, UR4 ;  /* 0x00000004ff0a7e24 */ /* 0x000fe4000f8e00ff */
[----:B------:R-:W-:Y:S07]  /*69f0*/  LEPC R20, `(.L_x_109) ;  /* 0x000000001014794e */ /* 0x000fee0000000000 */
[----:B---34-:R-:W-:Y:S05]  /*6a00*/  CALL.ABS.NOINC R2 ;  /* 0x0000000002007343 */ /* 0x018fea0003c00000 */
.L_x_109:
[----:B------:R-:W-:Y:S01]  /*6a10*/  ISETP.NE.AND P0, PT, R104, RZ, PT ;  /* 0x000000ff6800720c */ /* 0x000fe20003f05270 */
[----:B------:R-:W-:Y:S05]  /*6a20*/  WARPSYNC.ALL ;  /* 0x0000000000007948 */ /* 0x000fea0003800000 */
[----:B------:R-:W-:Y:S01]  /*6a30*/  R2UR UR4, R48 ;  /* 0x00000000300472ca */ /* 0x000fe200000e0000 */
[--C-:B-1----:R-:W-:Y:S01]  /*6a40*/  HADD2.F32 R0, -RZ, R56.reuse.H0_H0 ;  /* 0x20000038ff007230 */ /* 0x102fe20000004100 */
[----:B------:R-:W-:Y:S01]  /*6a50*/  R2UR UR5, R73 ;  /* 0x00000000490572ca */ /* 0x000fe200000e0000 */
[----:B------:R-:W-:Y:S01]  /*6a60*/  HADD2.F32 R2, -RZ, R56.H1_H1 ;  /* 0x30000038ff027230 */ /* 0x000fe20000004100 */
[----:B------:R-:W-:Y:S01]  /*6a70*/  USHF.L.U32 UR8, UR43, 0xd, URZ ;  /* 0x0000000d2b087899 */ /* 0x000fe200080006ff */
[--C-:B------:R-:W-:Y:S01]  /*6a80*/  HADD2.F32 R3, -RZ, R57.reuse.H0_H0 ;  /* 0x20000039ff037230 */ /* 0x100fe20000004100 */
[----:B------:R-:W-:Y:S01]  /*6a90*/  BSSY.RECONVERGENT B0, `(.L_x_110) ;  /* 0x000008b000007945 */ /* 0x000fe20003800200 */
[----:B------:R-:W-:Y:S02]  /*6aa0*/  HADD2.F32 R48, -RZ, R57.H1_H1 ;  /* 0x30000039ff307230 */ /* 0x000fe40000004100 */
[--C-:B------:R-:W-:Y:S02]  /*6ab0*/  HADD2.F32 R50, -RZ, R58.reuse.H0_H0 ;  /* 0x2000003aff327230 */ /* 0x100fe40000004100 */
[----:B------:R-:W-:Y:S02]  /*6ac0*/  HADD2.F32 R51, -RZ, R58.H1_H1 ;  /* 0x3000003aff337230 */ /* 0x000fe40000004100 */
[----:B------:R-:W1:Y:S01]  /*6ad0*/  LDTM.x32 R4, tmem[UR4+0x20] ;  /* 0x00002004000479ee */ /* 0x000e6200082c0000 */
[----:B------:R-:W-:Y:S01]  /*6ae0*/  NOP ;  /* 0x0000000000007918 */ /* 0x000fe20000000000 */
[----:B------:R-:W-:Y:S01]  /*6af0*/  UIADD3 UR5, UPT, UPT, UR5, 0x100, URZ ;  /* 0x0000010005057890 */ /* 0x000fe2000fffe0ff */
[--C-:B------:R-:W-:Y:S02]  /*6b00*/  HADD2.F32 R52, -RZ, R59.reuse.H0_H0 ;  /* 0x2000003bff347230 */ /* 0x100fe40000004100 */
[----:B------:R-:W-:Y:S01]  /*6b10*/  HADD2.F32 R53, -RZ, R59.H1_H1 ;  /* 0x3000003bff357230 */ /* 0x000fe20000004100 */
[----:B------:R-:W-:Y:S01]  /*6b20*/  UPRMT UR5, UR37, 0x654, UR5 ;  /* 0x0000065425057896 */ /* 0x000fe20008000005 */
[--C-:B------:R-:W-:Y:S02]  /*6b30*/  HADD2.F32 R54, -RZ, R60.reuse.H0_H0 ;  /* 0x2000003cff367230 */ /* 0x100fe40000004100 */
[----:B------:R-:W-:Y:S02]  /*6b40*/  HADD2.F32 R55, -RZ, R60.H1_H1 ;  /* 0x3000003cff377230 */ /* 0x000fe40000004100 */
[--C-:B------:R-:W-:Y:S02]  /*6b50*/  HADD2.F32 R56, -RZ, R61.reuse.H0_H0 ;  /* 0x2000003dff387230 */ /* 0x100fe40000004100 */
[----:B------:R-:W-:Y:S02]  /*6b60*/  HADD2.F32 R57, -RZ, R61.H1_H1 ;  /* 0x3000003dff397230 */ /* 0x000fe40000004100 */
[----:B-1----:R-:W-:Y:S01]  /*6b70*/  SYNCS.ARRIVE.TRANS64.RED.A1T0 RZ, [UR5], RZ ;  /* 0x000000ffffff79a7 */ /* 0x002fe20008100405 */
[--C-:B------:R-:W-:Y:S02]  /*6b80*/  HADD2.F32 R58, -RZ, R62.reuse.H0_H0 ;  /* 0x2000003eff3a7230 */ /* 0x100fe40000004100 */
[----:B------:R-:W-:Y:S02]  /*6b90*/  HADD2.F32 R59, -RZ, R62.H1_H1 ;  /* 0x3000003eff3b7230 */ /* 0x000fe40000004100 */
[--C-:B------:R-:W-:Y:S02]  /*6ba0*/  HADD2.F32 R60, -RZ, R63.reuse.H0_H0 ;  /* 0x2000003fff3c7230 */ /* 0x100fe40000004100 */
[----:B------:R-:W-:Y:S02]  /*6bb0*/  HADD2.F32 R61, -RZ, R63.H1_H1 ;  /* 0x3000003fff3d7230 */ /* 0x000fe40000004100 */
[C---:B------:R-:W-:Y:S01]  /*6bc0*/  FMUL R4, R47.reuse, R4 ;  /* 0x000000042f047220 */ /* 0x040fe20000400000 */
[C---:B------:R-:W-:Y:S01]  /*6bd0*/  FMUL R5, R47.reuse, R5 ;  /* 0x000000052f057220 */ /* 0x040fe20000400000 */
[C---:B------:R-:W-:Y:S01]  /*6be0*/  FMUL R6, R47.reuse, R6 ;  /* 0x000000062f067220 */ /* 0x040fe20000400000 */
[----:B------:R-:W-:Y:S01]  /*6bf0*/  FMUL R7, R47, R7 ;  /* 0x000000072f077220 */ /* 0x000fe20000400000 */
[C---:B------:R-:W-:Y:S01]  /*6c00*/  FFMA R4, R49.reuse, R0, R4 ;  /* 0x0000000031047223 */ /* 0x040fe20000000004 */
[C---:B------:R-:W-:Y:S01]  /*6c10*/  FFMA R5, R49.reuse, R2, R5 ;  /* 0x0000000231057223 */ /* 0x040fe20000000005 */
[C---:B------:R-:W-:Y:S01]  /*6c20*/  FFMA R6, R49.reuse, R3, R6 ;  /* 0x0000000331067223 */ /* 0x040fe20000000006 */
[----:B------:R-:W-:Y:S01]  /*6c30*/  FFMA R7, R49, R48, R7 ;  /* 0x0000003031077223 */ /* 0x000fe20000000007 */
[C---:B------:R-:W-:Y:S01]  /*6c40*/  FMUL R8, R47.reuse, R8 ;  /* 0x000000082f087220 */ /* 0x040fe20000400000 */
[----:B------:R-:W-:Y:S01]  /*6c50*/  FMUL R9, R47, R9 ;  /* 0x000000092f097220 */ /* 0x000fe20000400000 */
[----:B------:R-:W-:Y:S01]  /*6c60*/  F2FP.RELU.F16.F32.PACK_AB R4, R5, R4 ;  /* 0x000000040504723e */ /* 0x000fe200000008ff */
[----:B------:R-:W-:Y:S01]  /*6c70*/  FMUL R0, R47, R10 ;  /* 0x0000000a2f007220 */ /* 0x000fe20000400000 */
[----:B------:R-:W-:Y:S01]  /*6c80*/  F2FP.RELU.F16.F32.PACK_AB R5, R7, R6 ;  /* 0x000000060705723e */ /* 0x000fe200000008ff */
[C---:B------:R-:W-:Y:S01]  /*6c90*/  FFMA R8, R49.reuse, R50, R8 ;  /* 0x0000003231087223 */ /* 0x040fe20000000008 */
[C---:B------:R-:W-:Y:S01]  /*6ca0*/  FFMA R9, R49.reuse, R51, R9 ;  /* 0x0000003331097223 */ /* 0x040fe20000000009 */
[----:B------:R-:W-:Y:S01]  /*6cb0*/  FFMA R0, R49, R52, R0 ;  /* 0x0000003431007223 */ /* 0x000fe20000000000 */
[C---:B------:R-:W-:Y:S01]  /*6cc0*/  FMUL R2, R47.reuse, R11 ;  /* 0x0000000b2f027220 */ /* 0x040fe20000400000 */
[C---:B------:R-:W-:Y:S01]  /*6cd0*/  FMUL R3, R47.reuse, R12 ;  /* 0x0000000c2f037220 */ /* 0x040fe20000400000 */
[----:B------:R-:W-:Y:S01]  /*6ce0*/  FMUL R10, R47, R13 ;  /* 0x0000000d2f0a7220 */ /* 0x000fe20000400000 */
[----:B------:R-:W-:Y:S01]  /*6cf0*/  F2FP.RELU.F16.F32.PACK_AB R6, R9, R8 ;  /* 0x000000080906723e */ /* 0x000fe200000008ff */
[C---:B------:R-:W-:Y:S01]  /*6d00*/  FFMA R2, R49.reuse, R53, R2 ;  /* 0x0000003531027223 */ /* 0x040fe20000000002 */
[C---:B------:R-:W-:Y:S01]  /*6d10*/  FFMA R3, R49.reuse, R54, R3 ;  /* 0x0000003631037223 */ /* 0x040fe20000000003 */
[----:B------:R-:W-:Y:S01]  /*6d20*/  FFMA R10, R49, R55, R10 ;  /* 0x00000037310a7223 */ /* 0x000fe2000000000a */
[C---:B------:R-:W-:Y:S01]  /*6d30*/  FMUL R11, R47.reuse, R14 ;  /* 0x0000000e2f0b7220 */ /* 0x040fe20000400000 */
[C---:B------:R-:W-:Y:S01]  /*6d40*/  FMUL R15, R47.reuse, R15 ;  /* 0x0000000f2f0f7220 */ /* 0x040fe20000400000 */
[C---:B------:R-:W-:Y:S01]  /*6d50*/  FMUL R12, R47.reuse, R16 ;  /* 0x000000102f0c7220 */ /* 0x040fe20000400000 */
[----:B------:R-:W-:Y:S01]  /*6d60*/  FMUL R13, R47, R17 ;  /* 0x000000112f0d7220 */ /* 0x000fe20000400000 */
[----:B------:R-:W-:Y:S01]  /*6d70*/  FFMA R11, R49, R56, R11 ;  /* 0x00000038310b7223 */ /* 0x000fe2000000000b */
[----:B------:R-:W-:Y:S01]  /*6d80*/  FMUL R14, R47, R18 ;  /* 0x000000122f0e7220 */ /* 0x000fe20000400000 */
[----:B------:R-:W-:Y:S01]  /*6d90*/  FFMA R15, R49, R57, R15 ;  /* 0x00000039310f7223 */ /* 0x000fe2000000000f */
[--C-:B------:R-:W-:Y:S02]  /*6da0*/  HADD2.F32 R62, -RZ, R68.reuse.H0_H0 ;  /* 0x20000044ff3e7230 */ /* 0x100fe40000004100 */
[----:B------:R-:W-:Y:S01]  /*6db0*/  FMUL R19, R47, R19 ;  /* 0x000000132f137220 */ /* 0x000fe20000400000 */
[----:B------:R-:W-:Y:S01]  /*6dc0*/  F2FP.RELU.F16.F32.PACK_AB R7, R2, R0 ;  /* 0x000000000207723e */ /* 0x000fe200000008ff */
[----:B------:R-:W-:Y:S01]  /*6dd0*/  FFMA R12, R49, R58, R12 ;  /* 0x0000003a310c7223 */ /* 0x000fe2000000000c */
[----:B------:R-:W-:Y:S02]  /*6de0*/  HADD2.F32 R63, -RZ, R68.H1_H1 ;  /* 0x30000044ff3f7230 */ /* 0x000fe40000004100 */
[----:B------:R-:W-:Y:S01]  /*6df0*/  FMUL R16, R47, R20 ;  /* 0x000000142f107220 */ /* 0x000fe20000400000 */
[----:B------:R-:W-:Y:S01]  /*6e00*/  FFMA R13, R49, R59, R13 ;  /* 0x0000003b310d7223 */ /* 0x000fe2000000000d */
[----:B------:R1:W-:Y:S01]  /*6e10*/  STS.128 [R103+UR8], R4 ;  /* 0x0000000467007988 */ /* 0x0003e20008000c08 */
[--C-:B----4-:R-:W-:Y:S02]  /*6e20*/  HADD2.F32 R64, -RZ, R69.reuse.H0_H0 ;  /* 0x20000045ff407230 */ /* 0x110fe40000004100 */
[----:B------:R-:W-:Y:S01]  /*6e30*/  FMUL R17, R47, R21 ;  /* 0x000000152f117220 */ /* 0x000fe20000400000 */
[----:B------:R-:W-:Y:S01]  /*6e40*/  FFMA R14, R49, R60, R14 ;  /* 0x0000003c310e7223 */ /* 0x000fe2000000000e */
[----:B------:R-:W-:Y:S02]  /*6e50*/  HADD2.F32 R65, -RZ, R69.H1_H1 ;  /* 0x30000045ff417230 */ /* 0x000fe40000004100 */
[----:B------:R-:W-:Y:S01]  /*6e60*/  FMUL R18, R47, R22 ;  /* 0x000000162f127220 */ /* 0x000fe20000400000 */
[----:B------:R-:W-:Y:S01]  /*6e70*/  FFMA R19, R49, R61, R19 ;  /* 0x0000003d31137223 */ /* 0x000fe20000000013 */
[----:B------:R-:W-:Y:S02]  /*6e80*/  HADD2.F32 R66, -RZ, R70.H0_H0 ;  /* 0x20000046ff427230 */ /* 0x000fe40000004100 */
[----:B------:R-:W-:Y:S01]  /*6e90*/  FMUL R23, R47, R23 ;  /* 0x000000172f177220 */ /* 0x000fe20000400000 */
[--C-:B------:R-:W-:Y:S02]  /*6ea0*/  HADD2.F32 R74, -RZ, R78.reuse.H0_H0 ;  /* 0x2000004eff4a7230 */ /* 0x100fe40000004100 */
[----:B------:R-:W-:Y:S01]  /*6eb0*/  FFMA R16, R49, R62, R16 ;  /* 0x0000003e31107223 */ /* 0x000fe20000000010 */
[----:B------:R-:W-:Y:S01]  /*6ec0*/  HADD2.F32 R75, -RZ, R78.H1_H1 ;  /* 0x3000004eff4b7230 */ /* 0x000fe20000004100 */
[----:B------:R-:W-:Y:S01]  /*6ed0*/  IADD3 R78, PT, PT, R103, UR8, RZ ;  /* 0x00000008674e7c10 */ /* 0x000fe2000fffe0ff */
[----:B------:R-:W-:Y:S02]  /*6ee0*/  HADD2.F32 R67, -RZ, R70.H1_H1 ;  /* 0x30000046ff437230 */ /* 0x000fe40000004100 */
[----:B------:R-:W-:Y:S01]  /*6ef0*/  FMUL R20, R47, R24 ;  /* 0x000000182f147220 */ /* 0x000fe20000400000 */
[----:B------:R-:W-:Y:S01]  /*6f00*/  FFMA R17, R49, R63, R17 ;  /* 0x0000003f31117223 */ /* 0x000fe20000000011 */
[--C-:B------:R-:W-:Y:S02]  /*6f10*/  HADD2.F32 R68, -RZ, R71.reuse.H0_H0 ;  /* 0x20000047ff447230 */ /* 0x100fe40000004100 */
[----:B------:R-:W-:Y:S01]  /*6f20*/  FMUL R21, R47, R25 ;  /* 0x000000192f157220 */ /* 0x000fe20000400000 */
[----:B------:R-:W-:Y:S01]  /*6f30*/  FFMA R18, R49, R64, R18 ;  /* 0x0000004031127223 */ /* 0x000fe20000000012 */
[----:B------:R-:W-:Y:S02]  /*6f40*/  HADD2.F32 R69, -RZ, R71.H1_H1 ;  /* 0x30000047ff457230 */ /* 0x000fe40000004100 */
[----:B------:R-:W-:Y:S01]  /*6f50*/  FMUL R22, R47, R26 ;  /* 0x0000001a2f167220 */ /* 0x000fe20000400000 */
[----:B------:R-:W-:Y:S01]  /*6f60*/  F2FP.RELU.F16.F32.PACK_AB R8, R10, R3 ;  /* 0x000000030a08723e */ /* 0x000fe200000008ff */
[----:B------:R-:W-:Y:S01]  /*6f70*/  FFMA R23, R49, R65, R23 ;  /* 0x0000004131177223 */ /* 0x000fe20000000017 */
[----:B------:R-:W-:Y:S01]  /*6f80*/  F2FP.RELU.F16.F32.PACK_AB R9, R15, R11 ;  /* 0x0000000b0f09723e */ /* 0x000fe200000008ff */
[--C-:B------:R-:W-:Y:S02]  /*6f90*/  HADD2.F32 R70, -RZ, R76.reuse.H0_H0 ;  /* 0x2000004cff467230 */ /* 0x100fe40000004100 */
[----:B------:R-:W-:Y:S01]  /*6fa0*/  FMUL R27, R47, R27 ;  /* 0x0000001b2f1b7220 */ /* 0x000fe20000400000 */
[----:B------:R-:W-:Y:S01]  /*6fb0*/  IADD3 R110, PT, PT, R110, R78, RZ ;  /* 0x0000004e6e6e7210 */ /* 0x000fe20007ffe0ff */
[----:B------:R-:W-:Y:S01]  /*6fc0*/  FFMA R20, R49, R66, R20 ;  /* 0x0000004231147223 */ /* 0x000fe20000000014 */
[----:B------:R-:W-:Y:S01]  /*6fd0*/  F2FP.RELU.F16.F32.PACK_AB R10, R13, R12 ;  /* 0x0000000c0d0a723e */ /* 0x000fe200000008ff */
[----:B------:R-:W-:Y:S01]  /*6fe0*/  HADD2.F32 R71, -RZ, R76.H1_H1 ;  /* 0x3000004cff477230 */ /* 0x000fe20000004100 */
[----:B------:R-:W-:Y:S01]  /*6ff0*/  F2FP.RELU.F16.F32.PACK_AB R11, R19, R14 ;  /* 0x0000000e130b723e */ /* 0x000fe200000008ff */
[----:B------:R-:W-:Y:S01]  /*7000*/  FMUL R24, R47, R28 ;  /* 0x0000001c2f187220 */ /* 0x000fe20000400000 */
[----:B------:R-:W-:Y:S01]  /*7010*/  FFMA R21, R49, R67, R21 ;  /* 0x0000004331157223 */ /* 0x000fe20000000015 */
[--C-:B------:R-:W-:Y:S02]  /*7020*/  HADD2.F32 R72, -RZ, R77.reuse.H0_H0 ;  /* 0x2000004dff487230 */ /* 0x100fe40000004100 */
[----:B------:R-:W-:Y:S01]  /*7030*/  FMUL R25, R47, R29 ;  /* 0x0000001d2f197220 */ /* 0x000fe20000400000 */
[----:B------:R1:W-:Y:S01]  /*7040*/  STS.128 [R110+0x10], R8 ;  /* 0x000010086e007388 */ /* 0x0003e20000000c00 */
[----:B------:R-:W-:Y:S01]  /*7050*/  FFMA R22, R49, R68, R22 ;  /* 0x0000004431167223 */ /* 0x000fe20000000016 */
[----:B------:R-:W-:Y:S02]  /*7060*/  HADD2.F32 R73, -RZ, R77.H1_H1 ;  /* 0x3000004dff497230 */ /* 0x000fe40000004100 */
[----:B------:R-:W-:Y:S01]  /*7070*/  FMUL R26, R47, R30 ;  /* 0x0000001e2f1a7220 */ /* 0x000fe20000400000 */
[----:B------:R-:W-:Y:S01]  /*7080*/  FFMA R27, R49, R69, R27 ;  /* 0x00000045311b7223 */ /* 0x000fe2000000001b */
        /* <DEDUP_REMOVED lines=10> */
[----:B------:R-:W-:Y:S01]  /*7130*/  F2FP.RELU.F16.F32.PACK_AB R17, R23, R18 ;  /* 0x000000121711723e */ /* 0x000fe200000008ff */
[----:B------:R-:W-:Y:S01]  /*7140*/  FFMA R31, R49, R73, R31 ;  /* 0x00000049311f7223 */ /* 0x000fe2000000001f */
[----:B------:R-:W-:Y:S01]  /*7150*/  FMUL R35, R47, R35 ;  /* 0x000000232f237220 */ /* 0x000fe20000400000 */
[----:B------:R-:W-:Y:S01]  /*7160*/  IADD3 R109, PT, PT, R109, R78, RZ ;  /* 0x0000004e6d6d7210 */ /* 0x000fe20007ffe0ff */
[----:B------:R-:W-:Y:S01]  /*7170*/  FFMA R28, R49, R74, R28 ;  /* 0x0000004a311c7223 */ /* 0x000fe2000000001c */
[----:B------:R-:W-:Y:S01]  /*7180*/  F2FP.RELU.F16.F32.PACK_AB R18, R21, R20 ;  /* 0x000000141512723e */ /* 0x000fe200000008ff */
[----:B------:R-:W-:Y:S01]  /*7190*/  FFMA R29, R49, R75, R29 ;  /* 0x0000004b311d7223 */ /* 0x000fe2000000001d */
[----:B------:R-:W-:Y:S01]  /*71a0*/  F2FP.RELU.F16.F32.PACK_AB R19, R27, R22 ;  /* 0x000000161b13723e */ /* 0x000fe200000008ff */
[C---:B------:R-:W-:Y:S01]  /*71b0*/  FFMA R30, R49.reuse, R76, R30 ;  /* 0x0000004c311e7223 */ /* 0x040fe2000000001e */
[----:B------:R-:W-:Y:S01]  /*71c0*/  FFMA R35, R49, R77, R35 ;  /* 0x0000004d31237223 */ /* 0x000fe20000000023 */
[----:B------:R-:W-:Y:S02]  /*71d0*/  F2FP.RELU.F16.F32.PACK_AB R24, R25, R24 ;  /* 0x000000181918723e */ /* 0x000fe400000008ff */
[----:B------:R1:W-:Y:S01]  /*71e0*/  STS.128 [R109+0x20], R16 ;  /* 0x000020106d007388 */ /* 0x0003e20000000c00 */
[----:B------:R-:W-:Y:S02]  /*71f0*/  F2FP.RELU.F16.F32.PACK_AB R25, R31, R26 ;  /* 0x0000001a1f19723e */ /* 0x000fe400000008ff */
[----:B------:R-:W-:Y:S02]  /*7200*/  F2FP.RELU.F16.F32.PACK_AB R26, R29, R28 ;  /* 0x0000001c1d1a723e */ /* 0x000fe400000008ff */
[----:B------:R-:W-:Y:S02]  /*7210*/  F2FP.RELU.F16.F32.PACK_AB R27, R35, R30 ;  /* 0x0000001e231b723e */ /* 0x000fe400000008ff */
[----:B------:R-:W-:Y:S05]  /*7220*/  IADD3 R0, PT, PT, R102, R110, RZ ;  /* 0x0000006e66007210 */ /* 0x000fea0007ffe0ff */
        /* <DEDUP_REMOVED lines=9> */
[----:B------:R-:W-:Y:S02]  /*72c0*/  UIADD3 UR10, UP0, UPT, UR52, 0x680, URZ ;  /* 0x00000680340a7890 */ /* 0x000fe4000ff1e0ff */
[----:B------:R-:W-:Y:S02]  /*72d0*/  UIADD3 UR5, UPT, UPT, UR41, 0x20, URZ ;  /* 0x0000002029057890 */ /* 0x000fe4000fffe0ff */
[----:B------:R-:W-:Y:S02]  /*72e0*/  UIADD3 UR4, UPT, UPT, UR46, 0x200, UR8 ;  /* 0x000002002e047890 */ /* 0x000fe4000fffe008 */
[----:B------:R-:W-:Y:S01]  /*72f0*/  UIADD3.X UR11, UPT, UPT, URZ, UR53, URZ, UP0, !UPT ;  /* 0x00000035ff0b7290 */ /* 0x000fe200087fe4ff */
[----:B------:R-:W-:Y:S01]  /*7300*/  UMOV UR6, UR42 ;  /* 0x0000002a00067c82 */ /* 0x000fe20008000000 */
[----:B------:R-:W-:Y:S07]  /*7310*/  UMOV UR7, UR36 ;  /* 0x0000002400077c82 */ /* 0x000fee0008000000 */
[----:B------:R2:W-:Y:S02]  /*7320*/  UTMASTG.3D [UR4], [UR10] ;  /* 0x000000040a0073b5 */ /* 0x0005e40008010000 */
[----:B--2---:R0:W-:Y:S02]  /*7330*/  UTMACMDFLUSH ;  /* 0x00000000000079b7 */ /* 0x0041e40000000000 */
.L_x_111:
[----:B------:R-:W-:Y:S05]  /*7340*/  BSYNC.RECONVERGENT B0 ;  /* 0x0000000000007941 */ /* 0x000fea0003800200 */
.L_x_110:
[----:B------:R-:W-:Y:S01]  /*7350*/  UIADD3 UR43, UPT, UPT, UR43, 0x1, URZ ;  /* 0x000000012b2b7890 */ /* 0x000fe2000fffe0ff */
[----:B------:R-:W-:Y:S03]  /*7360*/  BSSY.RECONVERGENT B0, `(.L_x_112) ;  /* 0x0000008000007945 */ /* 0x000fe60003800200 */
[----:B------:R-:W-:Y:S04]  /*7370*/  UISETP.NE.AND UP0, UPT, UR43, 0x3, UPT ;  /* 0x000000032b00788c */ /* 0x000fe8000bf05270 */
[----:B------:R-:W-:Y:S02]  /*7380*/  UISETP.EQ.XOR UP1, UPT, UR40, 0x3, !UP0 ;  /* 0x000000032800788c */ /* 0x000fe4000c722a70 */
[----:B------:R-:W-:Y:S02]  /*7390*/  USEL UR54, UR43, URZ, UP0 ;  /* 0x000000ff2b367287 */ /* 0x000fe40008000000 */
[----:B------:R-:W-:Y:S04]  /*73a0*/  USEL UR4, URZ, 0x1, !UP1 ;  /* 0x00000001ff047887 */ /* 0x000fe8000c800000 */
[----:B------:R-:W-:Y:S01]  /*73b0*/  ULOP3.LUT UR49, UR49, UR4, URZ, 0x3c, !UPT ;  /* 0x0000000431317292 */ /* 0x000fe2000f8e3cff */
[----:B------:R-:W-:Y:S11]  /*73c0*/  @P0 BRA `(.L_x_113) ;  /* 0x0000000000040947 */ /* 0x000ff60003800000 */
[----:B------:R-:W-:Y:S04]  /*73d0*/  DEPBAR.LE SB0, 0x1 ;  /* 0x000080400000791a */ /* 0x000fe80000000000 */
.L_x_113:
[----:B------:R-:W-:Y:S05]  /*73e0*/  BSYNC.RECONVERGENT B0 ;  /* 0x0000000000007941 */ /* 0x000fea0003800200 */
.L_x_112:
[----:B------:R-:W-:Y:S01]  /*73f0*/  BAR.SYNC.DEFER_BLOCKING 0x1, 0x80 ;  /* 0x0042000000007b1d */ /* 0x000fe20000010000 */
[----:B------:R-:W-:Y:S01]  /*7400*/  UISETP.NE.AND UP0, UPT, UR48, -0x2, UPT ;  /* 0xfffffffe3000788c */ /* 0x000fe2000bf05270 */
[----:B------:R-:W-:Y:S08]  /*7410*/  IADD3 R45, PT, PT, R45, 0x1, RZ ;  /* 0x000000012d2d7810 */ /* 0x000ff00007ffe0ff */
[----:B------:R-:W-:Y:S05]  /*7420*/  BRA.U !UP0, `(.L_x_114) ;  /* 0x0000000108287547 */ /* 0x000fea000b800000 */
[----:B------:R-:W-:Y:S01]  /*7430*/  ISETP.NE.AND P0, PT, R108, RZ, PT ;  /* 0x000000ff6c00720c */ /* 0x000fe20003f05270 */
[----:B------:R-:W-:Y:S01]  /*7440*/  IMAD.U32 R2, RZ, RZ, UR47 ;  /* 0x0000002fff027e24 */ /* 0x000fe2000f8e00ff */
[----:B------:R-:W-:Y:S01]  /*7450*/  UIADD3 UR47, UPT, UPT, UR47, 0x1, URZ ;  /* 0x000000012f2f7890 */ /* 0x000fe2000fffe0ff */
[----:B-1----:R-:W-:Y:S03]  /*7460*/  IMAD.U32 R0, RZ, RZ, UR37 ;  /* 0x00000025ff007e24 */ /* 0x002fe6000f8e00ff */
[----:B------:R-:W-:Y:S04]  /*7470*/  UISETP.NE.AND UP0, UPT, UR47, 0x3, UPT ;  /* 0x000000032f00788c */ /* 0x000fe8000bf05270 */
[----:B------:R-:W-:Y:S03]  /*7480*/  USEL UR47, UR47, URZ, UP0 ;  /* 0x000000ff2f2f7287 */ /* 0x000fe60008000000 */
[----:B------:R-:W-:Y:S05]  /*7490*/  @!P0 LEA R2, R2, UR46, 0x3 ;  /* 0x0000002e02028c11 */ /* 0x000fea000f8e18ff */
[----:B------:R-:W-:Y:S05]  /*74a0*/  @!P0 VIADD R2, R2, 0x98 ;  /* 0x0000009802028836 */ /* 0x000fea0000000000 */
[----:B------:R-:W-:Y:S04]  /*74b0*/  @!P0 PRMT R0, R0, 0x654, R2 ;  /* 0x0000065400008816 */ /* 0x000fe80000000002 */
[----:B------:R2:W-:Y:S03]  /*74c0*/  @!P0 SYNCS.ARRIVE.TRANS64.RED.A1T0 RZ, [R0+URZ], RZ ;  /* 0x000000ff00ff89a7 */ /* 0x0005e600081004ff */
.L_x_114:
[----:B------:R-:W-:Y:S01]  /*74d0*/  ISETP.NE.AND P2, PT, R105, RZ, PT ;  /* 0x000000ff6900720c */ /* 0x000fe20003f45270 */
[----:B------:R-:W-:Y:S01]  /*74e0*/  UIADD3 UR48, UPT, UPT, UR48, 0x2, URZ ;  /* 0x0000000230307890 */ /* 0x000fe2000fffe0ff */
[----:B------:R-:W-:Y:S01]  /*74f0*/  ISETP.NE.AND P0, PT, R107, 0x2, PT ;  /* 0x000000026b00780c */ /* 0x000fe20003f05270 */
[----:B------:R-:W-:Y:S01]  /*7500*/  IMAD.IADD R14, R43, 0x1, R90 ;  /* 0x000000012b0e7824 */ /* 0x000fe200078e025a */
[----:B------:R-:W-:Y:S01]  /*7510*/  ISETP.NE.AND P1, PT, R45, 0x4, PT ;  /* 0x000000042d00780c */ /* 0x000fe20003f25270 */
[----:B------:R-:W-:Y:S01]  /*7520*/  IMAD.IADD R15, R44, 0x1, R91 ;  /* 0x000000012c0f7824 */ /* 0x000fe200078e025b */
[----:B------:R-:W-:Y:S02]  /*7530*/  SEL R2, RZ, 0x1, P0 ;  /* 0x00000001ff027807 */ /* 0x000fe40000000000 */
[----:B-12---:R-:W-:Y:S02]  /*7540*/  SEL R0, RZ, 0x1, P1 ;  /* 0x00000001ff007807 */ /* 0x006fe40000800000 */
[----:B------:R-:W-:Y:S02]  /*7550*/  LOP3.LUT R100, R100, R2, RZ, 0x3c, !PT ;  /* 0x0000000264647212 */ /* 0x000fe400078e3cff */
[----:B------:R-:W-:Y:S02]  /*7560*/  LOP3.LUT R101, R101, R0, RZ, 0x3c, !PT ;  /* 0x0000000065657212 */ /* 0x000fe400078e3cff */
[----:B------:R-:W-:Y:S02]  /*7570*/  @P2 R2UR UR36, R99 ;  /* 0x00000000632422ca */ /* 0x000fe400000e0000 */
[----:B------:R-:W-:Y:S02]  /*7580*/  SEL R107, R107, RZ, P0 ;  /* 0x000000ff6b6b7207 */ /* 0x000fe40000000000 */
[----:B------:R-:W-:Y:S01]  /*7590*/  SEL R45, R45, RZ, P1 ;  /* 0x000000ff2d2d7207 */ /* 0x000fe20000800000 */
[----:B------:R-:W-:Y:S10]  /*75a0*/  @P2 BRA `(.L_x_115) ;  /* 0xffffffd400f02947 */ /* 0x000ff4000383ffff */
[----:B------:R-:W-:-:S09]  /*75b0*/  UISETP.NE.AND UP0, UPT, UR51, URZ, UPT ;  /* 0x000000ff3300728c */ /* 0x000fd2000bf05270 */
[----:B------:R-:W-:Y:S05]  /*75c0*/  BRA.U !UP0, `(.L_x_116) ;  /* 0x0000000108487547 */ /* 0x000fea000b800000 */
[----:B------:R-:W1:Y:S02]  /*75d0*/  LDCU.64 UR4, c[0x0][0x890] ;  /* 0x00011200ff0477ac */ /* 0x000e640008000a00 */
[----:B-1----:R-:W-:-:S04]  /*75e0*/  UISETP.NE.U32.AND UP0, UPT, UR4, URZ, UPT ;  /* 0x000000ff0400728c */ /* 0x002fc8000bf05070 */
[----:B------:R-:W-:-:S09]  /*75f0*/  UISETP.NE.AND.EX UP0, UPT, UR5, URZ, UPT, UP0 ;  /* 0x000000ff0500728c */ /* 0x000fd2000bf05300 */
[----:B------:R-:W-:Y:S05]  /*7600*/  BRA.U UP0, `(.L_x_117) ;  /* 0x00000001000c7547 */ /* 0x000fea000b800000 */
[----:B------:R-:W-:-:S13]  /*7610*/  FSETP.NEU.AND P0, PT, R49, RZ, PT ;  /* 0x000000ff3100720b */ /* 0x000fda0003f0d000 */
[----:B------:R-:W-:Y:S05]  /*7620*/  @!P0 EXIT ;  /* 0x000000000000894d */ /* 0x000fea0003800000 */
[----:B------:R-:W-:Y:S05]  /*7630*/  BRA `(.L_x_116) ;  /* 0x00000000002c7947 */ /* 0x000fea0003800000 */
.L_x_117:
[----:B------:R-:W-:Y:S01]  /*7640*/  ISETP.NE.AND P0, PT, R106, RZ, PT ;  /* 0x000000ff6a00720c */ /* 0x000fe20003f05270 */
[----:B------:R-:W-:-:S12]  /*7650*/  BSSY.RECONVERGENT B0, `(.L_x_116) ;  /* 0x0000009000007945 */ /* 0x000fd80003800200 */
[----:B------:R-:W-:Y:S05]  /*7660*/  @P0 BRA `(.L_x_118) ;  /* 0x0000000000140947 */ /* 0x000fea0003800000 */
[----:B------:R-:W1:Y:S02]  /*7670*/  LDCU.64 UR4, c[0x0][0x888] ;  /* 0x00011100ff0477ac */ /* 0x000e640008000a00 */
[----:B-1----:R-:W-:-:S04]  /*7680*/  ISETP.NE.U32.AND P0, PT, RZ, UR4, PT ;  /* 0x00000004ff007c0c */ /* 0x002fc8000bf05070 */
[----:B------:R-:W-:-:S13]  /*7690*/  ISETP.NE.AND.EX P0, PT, RZ, UR5, PT, P0 ;  /* 0x00000005ff007c0c */ /* 0x000fda000bf05300 */
[----:B------:R-:W-:Y:S05]  /*76a0*/  @!P0 EXIT ;  /* 0x000000000000894d */ /* 0x000fea0003800000 */
[----:B------:R-:W-:Y:S05]  /*76b0*/  BRA `(.L_x_119) ;  /* 0x0000000000087947 */ /* 0x000fea0003800000 */
.L_x_118:
[----:B------:R-:W-:-:S13]  /*76c0*/  FSETP.NEU.AND P0, PT, R49, RZ, PT ;  /* 0x000000ff3100720b */ /* 0x000fda0003f0d000 */
[----:B------:R-:W-:Y:S05]  /*76d0*/  @!P0 EXIT ;  /* 0x000000000000894d */ /* 0x000fea0003800000 */
.L_x_119:
[----:B------:R-:W-:Y:S05]  /*76e0*/  BSYNC.RECONVERGENT B0 ;  /* 0x0000000000007941 */ /* 0x000fea0003800200 */
.L_x_116:
[----:B------:R-:W-:Y:S01]  /*76f0*/  ULEA UR4, UR47, UR46, 0x3 ;  /* 0x0000002e2f047291 */ /* 0x000fe2000f8e18ff */
[----:B------:R-:W-:-:S04]  /*7700*/  DEPBAR.LE SB0, 0x0 ;  /* 0x000080000000791a */ /* 0x000fc80000000000 */
[----:B------:R-:W-:-:S04]  /*7710*/  UIADD3 UR4, UPT, UPT, UR4, 0x98, URZ ;  /* 0x0000009804047890 */ /* 0x000fc8000fffe0ff */
[----:B------:R-:W-:-:S09]  /*7720*/  UPRMT UR4, UR37, 0x654, UR4 ;  /* 0x0000065425047896 */ /* 0x000fd20008000004 */
[----:B------:R-:W-:Y:S01]  /*7730*/  SYNCS.ARRIVE.TRANS64.RED.A1T0 RZ, [UR4], RZ ;  /* 0x000000ffffff79a7 */ /* 0x000fe20008100404 */
[----:B------:R-:W-:Y:S05]  /*7740*/  EXIT ;  /* 0x000000000000794d */ /* 0x000fea0003800000 */
.L_x_19:
[----:B----4-:R4:W1:Y:S02]  /*7750*/  SYNCS.PHASECHK.TRANS64.TRYWAIT P0, [R2+URZ+0x130], R3 ;  /* 0x00013003020075a7 */ /* 0x01086400080011ff */
[----:B-1----:R-:W-:Y:S05]  /*7760*/  @!P0 NANOSLEEP.SYNCS 0x989680 ;  /* 0x009896800000895d */ /* 0x002fea0003900000 */
[----:B------:R-:W1:Y:S02]  /*7770*/  @!P0 SYNCS.PHASECHK.TRANS64 P0, [R2+URZ+0x130], R3 ;  /* 0x00013003020085a7 */ /* 0x000e6400080010ff */
[----:B-1----:R-:W-:Y:S05]  /*7780*/  @!P0 BRA `(.L_x_19) ;  /* 0xfffffffc00f08947 */ /* 0x002fea000383ffff */
[----:B------:R-:W-:Y:S05]  /*7790*/  BRA `(.L_x_120) ;  /* 0xffffff9c00947947 */ /* 0x000fea000383ffff */
.L_x_22:
[----:B-1----:R-:W-:-:S07]  /*77a0*/  MOV R2, UR33 ;  /* 0x0000002100027c02 */ /* 0x002fce0008000f00 */
.L_x_121:
[----:B-1----:R1:W4:Y:S02]  /*77b0*/  SYNCS.PHASECHK.TRANS64.TRYWAIT P0, [R2+URZ+0x40], R4 ;  /* 0x00004004020075a7 */ /* 0x00232400080011ff */
[----:B----4-:R-:W-:Y:S05]  /*77c0*/  @!P0 NANOSLEEP.SYNCS 0x989680 ;  /* 0x009896800000895d */ /* 0x010fea0003900000 */
[----:B------:R-:W4:Y:S02]  /*77d0*/  @!P0 SYNCS.PHASECHK.TRANS64 P0, [R2+URZ+0x40], R4 ;  /* 0x00004004020085a7 */ /* 0x000f2400080010ff */
[----:B----4-:R-:W-:Y:S05]  /*77e0*/  @!P0 BRA `(.L_x_121) ;  /* 0xfffffffc00f08947 */ /* 0x010fea000383ffff */
[----:B------:R-:W-:Y:S05]  /*77f0*/  BRA `(.L_x_21) ;  /* 0xffffff9c00e47947 */ /* 0x000fea000383ffff */
.L_x_28:
[----:B-1----:R-:W-:-:S07]  /*7800*/  MOV R2, UR17 ;  /* 0x0000001100027c02 */ /* 0x002fce0008000f00 */
.L_x_122:
[----:B-1----:R1:W4:Y:S02]  /*7810*/  SYNCS.PHASECHK.TRANS64.TRYWAIT P0, [R2+URZ+0x40], R4 ;  /* 0x00004004020075a7 */ /* 0x00232400080011ff */
[----:B----4-:R-:W-:Y:S05]  /*7820*/  @!P0 NANOSLEEP.SYNCS 0x989680 ;  /* 0x009896800000895d */ /* 0x010fea0003900000 */
[----:B------:R-:W4:Y:S02]  /*7830*/  @!P0 SYNCS.PHASECHK.TRANS64 P0, [R2+URZ+0x40], R4 ;  /* 0x00004004020085a7 */ /* 0x000f2400080010ff */
[----:B----4-:R-:W-:Y:S05]  /*7840*/  @!P0 BRA `(.L_x_122) ;  /* 0xfffffffc00f08947 */ /* 0x010fea000383ffff */
[----:B------:R-:W-:Y:S05]  /*7850*/  BRA `(.L_x_27) ;  /* 0xffffffa000907947 */ /* 0x000fea000383ffff */
.L_x_32:
[----:B-1----:R1:W4:Y:S02]  /*7860*/  SYNCS.PHASECHK.TRANS64.TRYWAIT P0, [R2+URZ+0xc0], R3 ;  /* 0x0000c003020075a7 */ /* 0x00232400080011ff */
[----:B----4-:R-:W-:Y:S05]  /*7870*/  @!P0 NANOSLEEP.SYNCS 0x989680 ;  /* 0x009896800000895d */ /* 0x010fea0003900000 */
[----:B------:R-:W4:Y:S02]  /*7880*/  @!P0 SYNCS.PHASECHK.TRANS64 P0, [R2+URZ+0xc0], R3 ;  /* 0x0000c003020085a7 */ /* 0x000f2400080010ff */
[----:B----4-:R-:W-:Y:S05]  /*7890*/  @!P0 BRA `(.L_x_32) ;  /* 0xfffffffc00f08947 */ /* 0x010fea000383ffff */
[----:B------:R-:W-:Y:S05]  /*78a0*/  BRA `(.L_x_123) ;  /* 0xffffffa400207947 */ /* 0x000fea000383ffff */
.L_x_36:
[----:B--2---:R-:W-:-:S07]  /*78b0*/  MOV R0, UR5 ;  /* 0x0000000500007c02 */ /* 0x004fce0008000f00 */
.L_x_124:
[----:B-1----:R1:W2:Y:S02]  /*78c0*/  SYNCS.PHASECHK.TRANS64.TRYWAIT P0, [R0+URZ], R2 ;  /* 0x00000002000075a7 */ /* 0x0022a400080011ff */
[----:B--2---:R-:W-:Y:S05]  /*78d0*/  @!P0 NANOSLEEP.SYNCS 0x989680 ;  /* 0x009896800000895d */ /* 0x004fea0003900000 */
[----:B------:R-:W2:Y:S02]  /*78e0*/  @!P0 SYNCS.PHASECHK.TRANS64 P0, [R0+URZ], R2 ;  /* 0x00000002000085a7 */ /* 0x000ea400080010ff */
[----:B--2---:R-:W-:Y:S05]  /*78f0*/  @!P0 BRA `(.L_x_124) ;  /* 0xfffffffc00f08947 */ /* 0x004fea000383ffff */
[----:B------:R-:W-:Y:S05]  /*7900*/  BRA `(.L_x_125) ;  /* 0xffffffa800907947 */ /* 0x000fea000383ffff */
.L_x_37:
[----:B--2---:R-:W-:-:S07]  /*7910*/  MOV R0, UR5 ;  /* 0x0000000500007c02 */ /* 0x004fce0008000f00 */
.L_x_126:
[----:B-1----:R1:W2:Y:S02]  /*7920*/  SYNCS.PHASECHK.TRANS64.TRYWAIT P0, [R0+URZ], R3 ;  /* 0x00000003000075a7 */ /* 0x0022a400080011ff */
[----:B--2---:R-:W-:Y:S05]  /*7930*/  @!P0 NANOSLEEP.SYNCS 0x989680 ;  /* 0x009896800000895d */ /* 0x004fea0003900000 */
[----:B------:R-:W2:Y:S02]  /*7940*/  @!P0 SYNCS.PHASECHK.TRANS64 P0, [R0+URZ], R3 ;  /* 0x00000003000085a7 */ /* 0x000ea400080010ff */
[----:B--2---:R-:W-:Y:S05]  /*7950*/  @!P0 BRA `(.L_x_126) ;  /* 0xfffffffc00f08947 */ /* 0x004fea000383ffff */
[----:B------:R-:W-:Y:S05]  /*7960*/  BRA `(.L_x_127) ;  /* 0xffffffa8009c7947 */ /* 0x000fea000383ffff */
.L_x_38:
[----:B--2---:R-:W-:-:S07]  /*7970*/  MOV R0, UR5 ;  /* 0x0000000500007c02 */ /* 0x004fce0008000f00 */
.L_x_128:
[----:B-1----:R1:W2:Y:S02]  /*7980*/  SYNCS.PHASECHK.TRANS64.TRYWAIT P0, [R0+URZ], R3 ;  /* 0x00000003000075a7 */ /* 0x0022a400080011ff */
[----:B--2---:R-:W-:Y:S05]  /*7990*/  @!P0 NANOSLEEP.SYNCS 0x989680 ;  /* 0x009896800000895d */ /* 0x004fea0003900000 */
[----:B------:R-:W2:Y:S02]  /*79a0*/  @!P0 SYNCS.PHASECHK.TRANS64 P0, [R0+URZ], R3 ;  /* 0x00000003000085a7 */ /* 0x000ea400080010ff */
[----:B--2---:R-:W-:Y:S05]  /*79b0*/  @!P0 BRA `(.L_x_128) ;  /* 0xfffffffc00f08947 */ /* 0x004fea000383ffff */
[----:B------:R-:W-:Y:S05]  /*79c0*/  BRA `(.L_x_129) ;  /* 0xffffffa800a87947 */ /* 0x000fea000383ffff */
.L_x_39:
[----:B--2---:R-:W-:-:S07]  /*79d0*/  MOV R0, UR5 ;  /* 0x0000000500007c02 */ /* 0x004fce0008000f00 */
.L_x_130:
[----:B-1----:R1:W2:Y:S02]  /*79e0*/  SYNCS.PHASECHK.TRANS64.TRYWAIT P0, [R0+URZ], R3 ;  /* 0x00000003000075a7 */ /* 0x0022a400080011ff */
[----:B--2---:R-:W-:Y:S05]  /*79f0*/  @!P0 NANOSLEEP.SYNCS 0x989680 ;  /* 0x009896800000895d */ /* 0x004fea0003900000 */
[----:B------:R-:W2:Y:S02]  /*7a00*/  @!P0 SYNCS.PHASECHK.TRANS64 P0, [R0+URZ], R3 ;  /* 0x00000003000085a7 */ /* 0x000ea400080010ff */
[----:B--2---:R-:W-:Y:S05]  /*7a10*/  @!P0 BRA `(.L_x_130) ;  /* 0xfffffffc00f08947 */ /* 0x004fea000383ffff */
[----:B------:R-:W-:Y:S05]  /*7a20*/  BRA `(.L_x_131) ;  /* 0xffffffa800b47947 */ /* 0x000fea000383ffff */
.L_x_40:
[----:B--2---:R-:W-:-:S07]  /*7a30*/  MOV R0, UR5 ;  /* 0x0000000500007c02 */ /* 0x004fce0008000f00 */
.L_x_132:
[----:B-1----:R1:W2:Y:S02]  /*7a40*/  SYNCS.PHASECHK.TRANS64.TRYWAIT P0, [R0+URZ], R3 ;  /* 0x00000003000075a7 */ /* 0x0022a400080011ff */
[----:B--2---:R-:W-:Y:S05]  /*7a50*/  @!P0 NANOSLEEP.SYNCS 0x989680 ;  /* 0x009896800000895d */ /* 0x004fea0003900000 */
[----:B------:R-:W2:Y:S02]  /*7a60*/  @!P0 SYNCS.PHASECHK.TRANS64 P0, [R0+URZ], R3 ;  /* 0x00000003000085a7 */ /* 0x000ea400080010ff */
[----:B--2---:R-:W-:Y:S05]  /*7a70*/  @!P0 BRA `(.L_x_132) ;  /* 0xfffffffc00f08947 */ /* 0x004fea000383ffff */
[----:B------:R-:W-:Y:S05]  /*7a80*/  BRA `(.L_x_133) ;  /* 0xffffffa800c07947 */ /* 0x000fea000383ffff */
.L_x_41:
[----:B--2---:R-:W-:-:S07]  /*7a90*/  MOV R0, UR5 ;  /* 0x0000000500007c02 */ /* 0x004fce0008000f00 */
.L_x_134:
[----:B-1----:R1:W2:Y:S02]  /*7aa0*/  SYNCS.PHASECHK.TRANS64.TRYWAIT P0, [R0+URZ], R3 ;  /* 0x00000003000075a7 */ /* 0x0022a400080011ff */
[----:B--2---:R-:W-:Y:S05]  /*7ab0*/  @!P0 NANOSLEEP.SYNCS 0x989680 ;  /* 0x009896800000895d */ /* 0x004fea0003900000 */
[----:B------:R-:W2:Y:S02]  /*7ac0*/  @!P0 SYNCS.PHASECHK.TRANS64 P0, [R0+URZ], R3 ;  /* 0x00000003000085a7 */ /* 0x000ea400080010ff */
[----:B--2---:R-:W-:Y:S05]  /*7ad0*/  @!P0 BRA `(.L_x_134) ;  /* 0xfffffffc00f08947 */ /* 0x004fea000383ffff */
[----:B------:R-:W-:Y:S05]  /*7ae0*/  BRA `(.L_x_135) ;  /* 0xffffffa800cc7947 */ /* 0x000fea000383ffff */
.L_x_42:
[----:B--2---:R-:W-:-:S07]  /*7af0*/  MOV R0, UR5 ;  /* 0x0000000500007c02 */ /* 0x004fce0008000f00 */
.L_x_136:
[----:B-1----:R1:W2:Y:S02]  /*7b00*/  SYNCS.PHASECHK.TRANS64.TRYWAIT P0, [R0+URZ], R3 ;  /* 0x00000003000075a7 */ /* 0x0022a400080011ff */
[----:B--2---:R-:W-:Y:S05]  /*7b10*/  @!P0 NANOSLEEP.SYNCS 0x989680 ;  /* 0x009896800000895d */ /* 0x004fea0003900000 */
[----:B------:R-:W2:Y:S02]  /*7b20*/  @!P0 SYNCS.PHASECHK.TRANS64 P0, [R0+URZ], R3 ;  /* 0x00000003000085a7 */ /* 0x000ea400080010ff */
[----:B--2---:R-:W-:Y:S05]  /*7b30*/  @!P0 BRA `(.L_x_136) ;  /* 0xfffffffc00f08947 */ /* 0x004fea000383ffff */
[----:B------:R-:W-:Y:S05]  /*7b40*/  BRA `(.L_x_137) ;  /* 0xffffffa800d87947 */ /* 0x000fea000383ffff */
.L_x_45:
[----:B-1----:R1:W2:Y:S02]  /*7b50*/  SYNCS.PHASECHK.TRANS64.TRYWAIT P0, [R0+URZ+0x120], R4 ;  /* 0x00012004000075a7 */ /* 0x0022a400080011ff */
[----:B--2---:R-:W-:Y:S05]  /*7b60*/  @!P0 NANOSLEEP.SYNCS 0x989680 ;  /* 0x009896800000895d */ /* 0x004fea0003900000 */
[----:B------:R-:W2:Y:S02]  /*7b70*/  @!P0 SYNCS.PHASECHK.TRANS64 P0, [R0+URZ+0x120], R4 ;  /* 0x00012004000085a7 */ /* 0x000ea400080010ff */
[----:B--2---:R-:W-:Y:S05]  /*7b80*/  @!P0 BRA `(.L_x_45) ;  /* 0xfffffffc00f08947 */ /* 0x004fea000383ffff */
[----:B------:R-:W-:Y:S05]  /*7b90*/  BRA `(.L_x_138) ;  /* 0xffffffac00347947 */ /* 0x000fea000383ffff */
.L_x_46:
[----:B------:R-:W-:-:S07]  /*7ba0*/  MOV R0, UR5 ;  /* 0x0000000500007c02 */ /* 0x000fce0008000f00 */
.L_x_139:
[----:B-1----:R1:W2:Y:S02]  /*7bb0*/  SYNCS.PHASECHK.TRANS64.TRYWAIT P0, [R0+URZ+0xd0], R5 ;  /* 0x0000d005000075a7 */ /* 0x0022a400080011ff */
[----:B--2---:R-:W-:Y:S05]  /*7bc0*/  @!P0 NANOSLEEP.SYNCS 0x989680 ;  /* 0x009896800000895d */ /* 0x004fea0003900000 */
[----:B------:R-:W2:Y:S02]  /*7bd0*/  @!P0 SYNCS.PHASECHK.TRANS64 P0, [R0+URZ+0xd0], R5 ;  /* 0x0000d005000085a7 */ /* 0x000ea400080010ff */
[----:B--2---:R-:W-:Y:S05]  /*7be0*/  @!P0 BRA `(.L_x_139) ;  /* 0xfffffffc00f08947 */ /* 0x004fea000383ffff */
[----:B------:R-:W-:Y:S05]  /*7bf0*/  BRA `(.L_x_140) ;  /* 0xffffffac00447947 */ /* 0x000fea000383ffff */
.L_x_47:
[----:B-1----:R1:W2:Y:S02]  /*7c00*/  SYNCS.PHASECHK.TRANS64.TRYWAIT P1, [R0+URZ+0xc0], R4 ;  /* 0x0000c004000075a7 */ /* 0x0022a400080211ff */
[----:B--2---:R-:W-:Y:S05]  /*7c10*/  @!P1 NANOSLEEP.SYNCS 0x989680 ;  /* 0x009896800000995d */ /* 0x004fea0003900000 */
[----:B------:R-:W2:Y:S02]  /*7c20*/  @!P1 SYNCS.PHASECHK.TRANS64 P1, [R0+URZ+0xc0], R4 ;  /* 0x0000c004000095a7 */ /* 0x000ea400080210ff */
[----:B--2---:R-:W-:Y:S05]  /*7c30*/  @!P1 BRA `(.L_x_47) ;  /* 0xfffffffc00f09947 */ /* 0x004fea000383ffff */
[----:B------:R-:W-:Y:S05]  /*7c40*/  BRA `(.L_x_141) ;  /* 0xffffffac00747947 */ /* 0x000fea000383ffff */
.L_x_50:
[----:B------:R-:W-:-:S07]  /*7c50*/  MOV R0, UR5 ;  /* 0x0000000500007c02 */ /* 0x000fce0008000f00 */
.L_x_142:
[----:B-1----:R1:W2:Y:S02]  /*7c60*/  SYNCS.PHASECHK.TRANS64.TRYWAIT P0, [R0+URZ+0xd0], R2 ;  /* 0x0000d002000075a7 */ /* 0x0022a400080011ff */
[----:B--2---:R-:W-:Y:S05]  /*7c70*/  @!P0 NANOSLEEP.SYNCS 0x989680 ;  /* 0x009896800000895d */ /* 0x004fea0003900000 */
[----:B------:R-:W2:Y:S02]  /*7c80*/  @!P0 SYNCS.PHASECHK.TRANS64 P0, [R0+URZ+0xd0], R2 ;  /* 0x0000d002000085a7 */ /* 0x000ea400080010ff */
[----:B--2---:R-:W-:Y:S05]  /*7c90*/  @!P0 BRA `(.L_x_142) ;  /* 0xfffffffc00f08947 */ /* 0x004fea000383ffff */
[----:B------:R-:W-:Y:S05]  /*7ca0*/  BRA `(.L_x_49) ;  /* 0xffffffac00c87947 */ /* 0x000fea000383ffff */
.L_x_57:
[----:B-1----:R1:W2:Y:S02]  /*7cb0*/  SYNCS.PHASECHK.TRANS64.TRYWAIT P1, [R0+URZ+0xc0], R2 ;  /* 0x0000c002000075a7 */ /* 0x0022a400080211ff */
[----:B--2---:R-:W-:Y:S05]  /*7cc0*/  @!P1 NANOSLEEP.SYNCS 0x989680 ;  /* 0x009896800000995d */ /* 0x004fea0003900000 */
[----:B------:R-:W2:Y:S02]  /*7cd0*/  @!P1 SYNCS.PHASECHK.TRANS64 P1, [R0+URZ+0xc0], R2 ;  /* 0x0000c002000095a7 */ /* 0x000ea400080210ff */
[----:B--2---:R-:W-:Y:S05]  /*7ce0*/  @!P1 BRA `(.L_x_57) ;  /* 0xfffffffc00f09947 */ /* 0x004fea000383ffff */
[----:B------:R-:W-:Y:S05]  /*7cf0*/  BRA `(.L_x_143) ;  /* 0xffffffb400387947 */ /* 0x000fea000383ffff */
.L_x_58:
[----:B------:R-:W-:-:S07]  /*7d00*/  MOV R2, UR7 ;  /* 0x0000000700027c02 */ /* 0x000fce0008000f00 */
.L_x_144:
[----:B-1----:R1:W2:Y:S02]  /*7d10*/  SYNCS.PHASECHK.TRANS64.TRYWAIT P0, [R2+URZ+0x100], R0 ;  /* 0x00010000020075a7 */ /* 0x0022a400080011ff */
[----:B--2---:R-:W-:Y:S05]  /*7d20*/  @!P0 NANOSLEEP.SYNCS 0x989680 ;  /* 0x009896800000895d */ /* 0x004fea0003900000 */
[----:B------:R-:W2:Y:S02]  /*7d30*/  @!P0 SYNCS.PHASECHK.TRANS64 P0, [R2+URZ+0x100], R0 ;  /* 0x00010000020085a7 */ /* 0x000ea400080010ff */
[----:B--2---:R-:W-:Y:S05]  /*7d40*/  @!P0 BRA `(.L_x_144) ;  /* 0xfffffffc00f08947 */ /* 0x004fea000383ffff */
[----:B------:R-:W-:Y:S05]  /*7d50*/  BRA `(.L_x_145) ;  /* 0xffffffb400707947 */ /* 0x000fea000383ffff */
.L_x_61:
[----:B------:R-:W-:Y:S07]  /*7d60*/  MOV R0, UR6 ;  /* 0x0000000600007c02 */ /* 0x000fee0008000f00 */
.L_x_146:
[----:B-1----:R1:W2:Y:S02]  /*7d70*/  SYNCS.PHASECHK.TRANS64.TRYWAIT P0, [R0+URZ], R2 ;  /* 0x00000002000075a7 */ /* 0x0022a400080011ff */
[----:B--2---:R-:W-:Y:S05]  /*7d80*/  @!P0 NANOSLEEP.SYNCS 0x989680 ;  /* 0x009896800000895d */ /* 0x004fea0003900000 */
[----:B------:R-:W2:Y:S02]  /*7d90*/  @!P0 SYNCS.PHASECHK.TRANS64 P0, [R0+URZ], R2 ;  /* 0x00000002000085a7 */ /* 0x000ea400080010ff */
[----:B--2---:R-:W-:Y:S05]  /*7da0*/  @!P0 BRA `(.L_x_146) ;  /* 0xfffffffc00f08947 */ /* 0x004fea000383ffff */
[----:B------:R-:W-:Y:S05]  /*7db0*/  BRA `(.L_x_60) ;  /* 0xffffffb4008c7947 */ /* 0x000fea000383ffff */
.L_x_64:
[----:B------:R-:W-:-:S07]  /*7dc0*/  MOV R0, UR6 ;  /* 0x0000000600007c02 */ /* 0x000fce0008000f00 */
.L_x_147:
[----:B--2---:R2:W4:Y:S02]  /*7dd0*/  SYNCS.PHASECHK.TRANS64.TRYWAIT P0, [R0+URZ], R2 ;  /* 0x00000002000075a7 */ /* 0x00452400080011ff */
[----:B----4-:R-:W-:Y:S05]  /*7de0*/  @!P0 NANOSLEEP.SYNCS 0x989680 ;  /* 0x009896800000895d */ /* 0x010fea0003900000 */
[----:B------:R-:W4:Y:S02]  /*7df0*/  @!P0 SYNCS.PHASECHK.TRANS64 P0, [R0+URZ], R2 ;  /* 0x00000002000085a7 */ /* 0x000f2400080010ff */
[----:B----4-:R-:W-:Y:S05]  /*7e00*/  @!P0 BRA `(.L_x_147) ;  /* 0xfffffffc00f08947 */ /* 0x010fea000383ffff */
[----:B------:R-:W-:Y:S05]  /*7e10*/  BRA `(.L_x_148) ;  /* 0xffffffb800687947 */ /* 0x000fea000383ffff */
.L_x_65:
[----:B------:R-:W-:-:S07]  /*7e20*/  MOV R0, UR6 ;  /* 0x0000000600007c02 */ /* 0x000fce0008000f00 */
.L_x_149:
[----:B-1----:R1:W2:Y:S02]  /*7e30*/  SYNCS.PHASECHK.TRANS64.TRYWAIT P0, [R0+URZ], R3 ;  /* 0x00000003000075a7 */ /* 0x0022a400080011ff */
[----:B--2---:R-:W-:Y:S05]  /*7e40*/  @!P0 NANOSLEEP.SYNCS 0x989680 ;  /* 0x009896800000895d */ /* 0x004fea0003900000 */
[----:B------:R-:W2:Y:S02]  /*7e50*/  @!P0 SYNCS.PHASECHK.TRANS64 P0, [R0+URZ], R3 ;  /* 0x00000003000085a7 */ /* 0x000ea400080010ff */
[----:B--2---:R-:W-:Y:S05]  /*7e60*/  @!P0 BRA `(.L_x_149) ;  /* 0xfffffffc00f08947 */ /* 0x004fea000383ffff */
[----:B------:R-:W-:Y:S05]  /*7e70*/  BRA `(.L_x_150) ;  /* 0xffffffb800747947 */ /* 0x000fea000383ffff */
.L_x_66:
[----:B------:R-:W-:-:S07]  /*7e80*/  MOV R0, UR6 ;  /* 0x0000000600007c02 */ /* 0x000fce0008000f00 */
.L_x_151:
[----:B-1----:R1:W2:Y:S02]  /*7e90*/  SYNCS.PHASECHK.TRANS64.TRYWAIT P0, [R0+URZ], R3 ;  /* 0x00000003000075a7 */ /* 0x0022a400080011ff */
[----:B--2---:R-:W-:Y:S05]  /*7ea0*/  @!P0 NANOSLEEP.SYNCS 0x989680 ;  /* 0x009896800000895d */ /* 0x004fea0003900000 */
[----:B------:R-:W2:Y:S02]  /*7eb0*/  @!P0 SYNCS.PHASECHK.TRANS64 P0, [R0+URZ], R3 ;  /* 0x00000003000085a7 */ /* 0x000ea400080010ff */
[----:B--2---:R-:W-:Y:S05]  /*7ec0*/  @!P0 BRA `(.L_x_151) ;  /* 0xfffffffc00f08947 */ /* 0x004fea000383ffff */
[----:B------:R-:W-:Y:S05]  /*7ed0*/  BRA `(.L_x_152) ;  /* 0xffffffb800807947 */ /* 0x000fea000383ffff */
.L_x_67:
[----:B-1----:R-:W-:-:S07]  /*7ee0*/  MOV R0, UR7 ;  /* 0x0000000700007c02 */ /* 0x002fce0008000f00 */
.L_x_153:
[----:B-1----:R1:W2:Y:S02]  /*7ef0*/  SYNCS.PHASECHK.TRANS64.TRYWAIT P0, [R0+URZ], R2 ;  /* 0x00000002000075a7 */ /* 0x0022a400080011ff */
[----:B--2---:R-:W-:Y:S05]  /*7f00*/  @!P0 NANOSLEEP.SYNCS 0x989680 ;  /* 0x009896800000895d */ /* 0x004fea0003900000 */
[----:B------:R-:W2:Y:S02]  /*7f10*/  @!P0 SYNCS.PHASECHK.TRANS64 P0, [R0+URZ], R2 ;  /* 0x00000002000085a7 */ /* 0x000ea400080010ff */
[----:B--2---:R-:W-:Y:S05]  /*7f20*/  @!P0 BRA `(.L_x_153) ;  /* 0xfffffffc00f08947 */ /* 0x004fea000383ffff */
[----:B------:R-:W-:Y:S05]  /*7f30*/  BRA `(.L_x_154) ;  /* 0xffffffb8008c7947 */ /* 0x000fea000383ffff */
.L_x_72:
[----:B--2---:R2:W3:Y:S02]  /*7f40*/  SYNCS.PHASECHK.TRANS64.TRYWAIT P0, [R0+URZ+0xc0], R2 ;  /* 0x0000c002000075a7 */ /* 0x0044e400080011ff */
[----:B---3--:R-:W-:Y:S05]  /*7f50*/  @!P0 NANOSLEEP.SYNCS 0x989680 ;  /* 0x009896800000895d */ /* 0x008fea0003900000 */
[----:B------:R-:W3:Y:S02]  /*7f60*/  @!P0 SYNCS.PHASECHK.TRANS64 P0, [R0+URZ+0xc0], R2 ;  /* 0x0000c002000085a7 */ /* 0x000ee400080010ff */
[----:B---3--:R-:W-:Y:S05]  /*7f70*/  @!P0 BRA `(.L_x_72) ;  /* 0xfffffffc00f08947 */ /* 0x008fea000383ffff */
[----:B------:R-:W-:Y:S05]  /*7f80*/  BRA `(.L_x_155) ;  /* 0xffffffbc00887947 */ /* 0x000fea000383ffff */
.L_x_75:
[----:B------:R-:W-:Y:S07]  /*7f90*/  MOV R0, UR7 ;  /* 0x0000000700007c02 */ /* 0x000fee0008000f00 */
.L_x_156:
[----:B--2---:R2:W3:Y:S02]  /*7fa0*/  SYNCS.PHASECHK.TRANS64.TRYWAIT P0, [R0+URZ+0xb8], R2 ;  /* 0x0000b802000075a7 */ /* 0x0044e400080011ff */
[----:B---3--:R-:W-:Y:S05]  /*7fb0*/  @!P0 NANOSLEEP.SYNCS 0x989680 ;  /* 0x009896800000895d */ /* 0x008fea0003900000 */
[----:B------:R-:W3:Y:S02]  /*7fc0*/  @!P0 SYNCS.PHASECHK.TRANS64 P0, [R0+URZ+0xb8], R2 ;  /* 0x0000b802000085a7 */ /* 0x000ee400080010ff */
[----:B---3--:R-:W-:Y:S05]  /*7fd0*/  @!P0 BRA `(.L_x_156) ;  /* 0xfffffffc00f08947 */ /* 0x008fea000383ffff */
[----:B------:R-:W-:Y:S05]  /*7fe0*/  BRA `(.L_x_74) ;  /* 0xffffffc000687947 */ /* 0x000fea000383ffff */
.L_x_78:
[----:B------:R-:W-:Y:S07]  /*7ff0*/  MOV R0, UR15 ;  /* 0x0000000f00007c02 */ /* 0x000fee0008000f00 */
.L_x_157:
[----:B-1----:R1:W2:Y:S02]  /*8000*/  SYNCS.PHASECHK.TRANS64.TRYWAIT P0, [R0+URZ+0x98], R9 ;  /* 0x00009809000075a7 */ /* 0x0022a400080011ff */
[----:B--2---:R-:W-:Y:S05]  /*8010*/  @!P0 NANOSLEEP.SYNCS 0x989680 ;  /* 0x009896800000895d */ /* 0x004fea0003900000 */
[----:B------:R-:W2:Y:S02]  /*8020*/  @!P0 SYNCS.PHASECHK.TRANS64 P0, [R0+URZ+0x98], R9 ;  /* 0x00009809000085a7 */ /* 0x000ea400080010ff */
[----:B--2---:R-:W-:Y:S05]  /*8030*/  @!P0 BRA `(.L_x_157) ;  /* 0xfffffffc00f08947 */ /* 0x004fea000383ffff */
[----:B------:R-:W-:Y:S05]  /*8040*/  BRA `(.L_x_158) ;  /* 0xffffffc000e07947 */ /* 0x000fea000383ffff */
.L_x_79:
[----:B------:R-:W-:Y:S07]  /*8050*/  MOV R0, UR13 ;  /* 0x0000000d00007c02 */ /* 0x000fee0008000f00 */
.L_x_159:
[----:B-1----:R1:W2:Y:S02]  /*8060*/  SYNCS.PHASECHK.TRANS64.TRYWAIT P0, [R0+URZ+0x98], R14 ;  /* 0x0000980e000075a7 */ /* 0x0022a400080011ff */
[----:B--2---:R-:W-:Y:S05]  /*8070*/  @!P0 NANOSLEEP.SYNCS 0x989680 ;  /* 0x009896800000895d */ /* 0x004fea0003900000 */
[----:B------:R-:W2:Y:S02]  /*8080*/  @!P0 SYNCS.PHASECHK.TRANS64 P0, [R0+URZ+0x98], R14 ;  /* 0x0000980e000085a7 */ /* 0x000ea400080010ff */
[----:B--2---:R-:W-:Y:S05]  /*8090*/  @!P0 BRA `(.L_x_159) ;  /* 0xfffffffc00f08947 */ /* 0x004fea000383ffff */
[----:B------:R-:W-:Y:S05]  /*80a0*/  BRA `(.L_x_160) ;  /* 0xffffffc400807947 */ /* 0x000fea000383ffff */
.L_x_81:
[----:B------:R-:W-:-:S07]  /*80b0*/  MOV R0, UR4 ;  /* 0x0000000400007c02 */ /* 0x000fce0008000f00 */
.L_x_161:
[----:B-1----:R1:W3:Y:S02]  /*80c0*/  SYNCS.PHASECHK.TRANS64.TRYWAIT P0, [R0+URZ], R2 ;  /* 0x00000002000075a7 */ /* 0x0022e400080011ff */
[----:B---3--:R-:W-:Y:S05]  /*80d0*/  @!P0 NANOSLEEP.SYNCS 0x989680 ;  /* 0x009896800000895d */ /* 0x008fea0003900000 */
[----:B------:R-:W3:Y:S02]  /*80e0*/  @!P0 SYNCS.PHASECHK.TRANS64 P0, [R0+URZ], R2 ;  /* 0x00000002000085a7 */ /* 0x000ee400080010ff */
[----:B---3--:R-:W-:Y:S05]  /*80f0*/  @!P0 BRA `(.L_x_161) ;  /* 0xfffffffc00f08947 */ /* 0x008fea000383ffff */
[----:B------:R-:W-:Y:S05]  /*8100*/  BRA `(.L_x_162) ;  /* 0xffffffc8000c7947 */ /* 0x000fea000383ffff */
.L_x_82:
[----:B------:R-:W-:-:S07]  /*8110*/  MOV R0, UR4 ;  /* 0x0000000400007c02 */ /* 0x000fce0008000f00 */
.L_x_163:
[----:B-1----:R1:W3:Y:S02]  /*8120*/  SYNCS.PHASECHK.TRANS64.TRYWAIT P0, [R0+URZ], R2 ;  /* 0x00000002000075a7 */ /* 0x0022e400080011ff */
[----:B---3--:R-:W-:Y:S05]  /*8130*/  @!P0 NANOSLEEP.SYNCS 0x989680 ;  /* 0x009896800000895d */ /* 0x008fea0003900000 */
[----:B------:R-:W3:Y:S02]  /*8140*/  @!P0 SYNCS.PHASECHK.TRANS64 P0, [R0+URZ], R2 ;  /* 0x00000002000085a7 */ /* 0x000ee400080010ff */
[----:B---3--:R-:W-:Y:S05]  /*8150*/  @!P0 BRA `(.L_x_163) ;  /* 0xfffffffc00f08947 */ /* 0x008fea000383ffff */
[----:B------:R-:W-:Y:S05]  /*8160*/  BRA `(.L_x_164) ;  /* 0xffffffc800187947 */ /* 0x000fea000383ffff */
.L_x_84:
[----:B--2---:R2:W4:Y:S02]  /*8170*/  SYNCS.PHASECHK.TRANS64.TRYWAIT P0, [R0+URZ+0xc0], R2 ;  /* 0x0000c002000075a7 */ /* 0x00452400080011ff */
[----:B----4-:R-:W-:Y:S05]  /*8180*/  @!P0 NANOSLEEP.SYNCS 0x989680 ;  /* 0x009896800000895d */ /* 0x010fea0003900000 */
[----:B------:R-:W4:Y:S02]  /*8190*/  @!P0 SYNCS.PHASECHK.TRANS64 P0, [R0+URZ+0xc0], R2 ;  /* 0x0000c002000085a7 */ /* 0x000f2400080010ff */
[----:B----4-:R-:W-:Y:S05]  /*81a0*/  @!P0 BRA `(.L_x_84) ;  /* 0xfffffffc00f08947 */ /* 0x010fea000383ffff */
[----:B------:R-:W-:Y:S05]  /*81b0*/  BRA `(.L_x_165) ;  /* 0xffffffcc00007947 */ /* 0x000fea000383ffff */
.L_x_95:
[----:B-1----:R1:W4:Y:S02]  /*81c0*/  SYNCS.PHASECHK.TRANS64.TRYWAIT P1, [R0+URZ+0x80], R3 ;  /* 0x00008003000075a7 */ /* 0x00232400080211ff */
[----:B----4-:R-:W-:Y:S05]  /*81d0*/  @!P1 NANOSLEEP.SYNCS 0x989680 ;  /* 0x009896800000995d */ /* 0x010fea0003900000 */
[----:B------:R-:W4:Y:S02]  /*81e0*/  @!P1 SYNCS.PHASECHK.TRANS64 P1, [R0+URZ+0x80], R3 ;  /* 0x00008003000095a7 */ /* 0x000f2400080210ff */
[----:B----4-:R-:W-:Y:S05]  /*81f0*/  @!P1 BRA `(.L_x_95) ;  /* 0xfffffffc00f09947 */ /* 0x010fea000383ffff */
[----:B------:R-:W-:Y:S05]  /*8200*/  BRA `(.L_x_94) ;  /* 0xffffffd800447947 */ /* 0x000fea000383ffff */
.L_x_97:
[----:B-1----:R1:W2:Y:S02]  /*8210*/  SYNCS.PHASECHK.TRANS64.TRYWAIT P0, [R73+URZ+0xe0], R2 ;  /* 0x0000e002490075a7 */ /* 0x0022a400080011ff */
[----:B--2---:R-:W-:Y:S05]  /*8220*/  @!P0 NANOSLEEP.SYNCS 0x989680 ;  /* 0x009896800000895d */ /* 0x004fea0003900000 */
[----:B------:R-:W2:Y:S02]  /*8230*/  @!P0 SYNCS.PHASECHK.TRANS64 P0, [R73+URZ+0xe0], R2 ;  /* 0x0000e002490085a7 */ /* 0x000ea400080010ff */
[----:B--2---:R-:W-:Y:S05]  /*8240*/  @!P0 BRA `(.L_x_97) ;  /* 0xfffffffc00f08947 */ /* 0x004fea000383ffff */
[----:B------:R-:W-:Y:S05]  /*8250*/  BRA `(.L_x_96) ;  /* 0xffffffd8007c7947 */ /* 0x000fea000383ffff */
.L_x_108:
[----:B--2---:R2:W3:Y:S02]  /*8260*/  SYNCS.PHASECHK.TRANS64.TRYWAIT P0, [R2+URZ+0x80], R111 ;  /* 0x0000806f020075a7 */ /* 0x0044e400080011ff */
[----:B---3--:R-:W-:Y:S05]  /*8270*/  @!P0 NANOSLEEP.SYNCS 0x989680 ;  /* 0x009896800000895d */ /* 0x008fea0003900000 */
[----:B------:R-:W3:Y:S02]  /*8280*/  @!P0 SYNCS.PHASECHK.TRANS64 P0, [R2+URZ+0x80], R111 ;  /* 0x0000806f020085a7 */ /* 0x000ee400080010ff */
[----:B---3--:R-:W-:Y:S05]  /*8290*/  @!P0 BRA `(.L_x_108) ;  /* 0xfffffffc00f08947 */ /* 0x008fea000383ffff */
[----:B------:R-:W-:Y:S05]  /*82a0*/  BRA `(.L_x_107) ;  /* 0xffffffe400647947 */ /* 0x000fea000383ffff */
        .weak           $__internal_0_$__cuda_sm10x_tcgen05_guardrail_trap_col_being_dealloced_not_returned_by_alloc
        .type           $__internal_0_$__cuda_sm10x_tcgen05_guardrail_trap_col_being_dealloced_not_returned_by_alloc,@function
        .size           $__internal_0_$__cuda_sm10x_tcgen05_guardrail_trap_col_being_dealloced_not_returned_by_alloc,($__internal_1_$__cuda_sm10x_tcgen05_guardrail_trap_phase_invalid_during_alloc - $__internal_0_$__cuda_sm10x_tcgen05_guardrail_trap_col_being_dealloced_not_returned_by_alloc)
$__internal_0_$__cuda_sm10x_tcgen05_guardrail_trap_col_being_dealloced_not_returned_by_alloc:
[----:B------:R-:W-:Y:S05]  /*82b0*/  BPT.TRAP 0x1 ;  /* 0x000000040000795c */ /* 0x000fea0000300000 */
[----:B------:R-:W-:-:S04]  /*82c0*/  HFMA2 R3, -RZ, RZ, 0, 0 ;  /* 0x00000000ff037431 */ /* 0x000fc800000001ff */
[----:B------:R-:W-:Y:S05]  /*82d0*/  RET.REL.NODEC R2 `(_ZN7cutlass13device_kernelINS_4gemm6kernel13GemmUniversalIN4cute5tupleIJiiiiEEENS1_10collective13CollectiveMmaINS1_35MainloopSm100TmaUmmaWarpSpecializedILi8ELi2ELi4ENS5_IJNS4_1CILi1EEESB_SB_EEEEENS5_IJNSA_ILi128EEENSA_ILi64EEESF_EEENS_6half_tENS5_IJlSB_lEEESH_SI_NS4_8TiledMMAINS4_8MMA_AtomIJNS4_20SM100_MMA_F16BF16_SSISH_SH_fLi128ELi64ELNS4_4UMMA5MajorE0ELSN_0ELNSM_7ScaleInE0ELSO_0EEEEEENS4_6LayoutISC_NS5_IJNSA_ILi0EEESS_SS_EEEEENS5_IJNS4_10UnderscoreESV_SV_EEEEENS4_13SM90_TMA_LOADENS4_14ComposedLayoutINS4_7SwizzleILi3ELi4ELi3EEENS4_18smem_ptr_flag_bitsILi16EEENSR_INS5_IJNSA_ILi8EEESF_EEENS5_IJSF_SB_EEEEEEEvNS4_8identityESY_S18_vS19_EENS_8epilogue10collective18CollectiveEpilogueINS1B_23Sm100TmaWarpSpecializedILi3ELi2ELi32ELb1ELb0EEEJSG_NS5_IJNSR_ISE_SB_EENSR_INSA_ILi32EEESB_EEEEESH_SI_SH_SI_NS1B_6fusion15FusionCallbacksIS1F_NS1K_13LinCombEltActINS1B_6thread4ReLuESH_fSH_fLNS_15FloatRoundStyleE2EEESG_S1J_JEEENS4_5SM1004TMEM4LOAD26SM100_TMEM_LOAD_32dp32b32xESY_NSZ_INS10_ILi2ELi4ELi3EEES13_NSR_INS5_IJS14_S1H_EEENS5_IJS1H_SB_EEEEEEENS4_39AutoVectorizingCopyWithAssumedAlignmentILi128EEENS4_14SM90_TMA_STOREES20_S22_S22_EEEvvEEEEvNT_6ParamsE) ;  /* 0xffffff7c02487950 */ /* 0x000fea0003c3ffff */
        .weak           $__internal_1_$__cuda_sm10x_tcgen05_guardrail_trap_phase_invalid_during_alloc
        .type           $__internal_1_$__cuda_sm10x_tcgen05_guardrail_trap_phase_invalid_during_alloc,@function
        .size           $__internal_1_$__cuda_sm10x_tcgen05_guardrail_trap_phase_invalid_during_alloc,($__internal_2_$__cuda_sm10x_tcgen05_guardrail_trap_unallocated_columns_being_dealloced - $__internal_1_$__cuda_sm10x_tcgen05_guardrail_trap_phase_invalid_during_alloc)
$__internal_1_$__cuda_sm10x_tcgen05_guardrail_trap_phase_invalid_during_alloc:
[----:B------:R-:W-:Y:S05]  /*82e0*/  BPT.TRAP 0x1 ;  /* 0x000000040000795c */ /* 0x000fea0000300000 */
[----:B------:R-:W-:-:S04]  /*82f0*/  MOV R3, 0x0 ;  /* 0x0000000000037802 */ /* 0x000fc80000000f00 */
[----:B------:R-:W-:Y:S05]  /*8300*/  RET.REL.NODEC R2 `(_ZN7cutlass13device_kernelINS_4gemm6kernel13GemmUniversalIN4cute5tupleIJiiiiEEENS1_10collective13CollectiveMmaINS1_35MainloopSm100TmaUmmaWarpSpecializedILi8ELi2ELi4ENS5_IJNS4_1CILi1EEESB_SB_EEEEENS5_IJNSA_ILi128EEENSA_ILi64EEESF_EEENS_6half_tENS5_IJlSB_lEEESH_SI_NS4_8TiledMMAINS4_8MMA_AtomIJNS4_20SM100_MMA_F16BF16_SSISH_SH_fLi128ELi64ELNS4_4UMMA5MajorE0ELSN_0ELNSM_7ScaleInE0ELSO_0EEEEEENS4_6LayoutISC_NS5_IJNSA_ILi0EEESS_SS_EEEEENS5_IJNS4_10UnderscoreESV_SV_EEEEENS4_13SM90_TMA_LOADENS4_14ComposedLayoutINS4_7SwizzleILi3ELi4ELi3EEENS4_18smem_ptr_flag_bitsILi16EEENSR_INS5_IJNSA_ILi8EEESF_EEENS5_IJSF_SB_EEEEEEEvNS4_8identityESY_S18_vS19_EENS_8epilogue10collective18CollectiveEpilogueINS1B_23Sm100TmaWarpSpecializedILi3ELi2ELi32ELb1ELb0EEEJSG_NS5_IJNSR_ISE_SB_EENSR_INSA_ILi32EEESB_EEEEESH_SI_SH_SI_NS1B_6fusion15FusionCallbacksIS1F_NS1K_13LinCombEltActINS1B_6thread4ReLuESH_fSH_fLNS_15FloatRoundStyleE2EEESG_S1J_JEEENS4_5SM1004TMEM4LOAD26SM100_TMEM_LOAD_32dp32b32xESY_NSZ_INS10_ILi2ELi4ELi3EEES13_NSR_INS5_IJS14_S1H_EEENS5_IJS1H_SB_EEEEEEENS4_39AutoVectorizingCopyWithAssumedAlignmentILi128EEENS4_14SM90_TMA_STOREES20_S22_S22_EEEvvEEEEvNT_6ParamsE) ;  /* 0xffffff7c023c7950 */ /* 0x000fea0003c3ffff */
        .weak           $__internal_2_$__cuda_sm10x_tcgen05_guardrail_trap_unallocated_columns_being_dealloced
        .type           $__internal_2_$__cuda_sm10x_tcgen05_guardrail_trap_unallocated_columns_being_dealloced,@function
        .size           $__internal_2_$__cuda_sm10x_tcgen05_guardrail_trap_unallocated_columns_being_dealloced,(.L_x_167 - $__internal_2_$__cuda_sm10x_tcgen05_guardrail_trap_unallocated_columns_being_dealloced)
$__internal_2_$__cuda_sm10x_tcgen05_guardrail_trap_unallocated_columns_being_dealloced:
[----:B------:R-:W-:Y:S05]  /*8310*/  BPT.TRAP 0x1 ;  /* 0x000000040000795c */ /* 0x000fea0000300000 */
[----:B------:R-:W-:-:S04]  /*8320*/  HFMA2 R3, -RZ, RZ, 0, 0 ;  /* 0x00000000ff037431 */ /* 0x000fc800000001ff */
[----:B------:R-:W-:Y:S05]  /*8330*/  RET.REL.NODEC R2 `(_ZN7cutlass13device_kernelINS_4gemm6kernel13GemmUniversalIN4cute5tupleIJiiiiEEENS1_10collective13CollectiveMmaINS1_35MainloopSm100TmaUmmaWarpSpecializedILi8ELi2ELi4ENS5_IJNS4_1CILi1EEESB_SB_EEEEENS5_IJNSA_ILi128EEENSA_ILi64EEESF_EEENS_6half_tENS5_IJlSB_lEEESH_SI_NS4_8TiledMMAINS4_8MMA_AtomIJNS4_20SM100_MMA_F16BF16_SSISH_SH_fLi128ELi64ELNS4_4UMMA5MajorE0ELSN_0ELNSM_7ScaleInE0ELSO_0EEEEEENS4_6LayoutISC_NS5_IJNSA_ILi0EEESS_SS_EEEEENS5_IJNS4_10UnderscoreESV_SV_EEEEENS4_13SM90_TMA_LOADENS4_14ComposedLayoutINS4_7SwizzleILi3ELi4ELi3EEENS4_18smem_ptr_flag_bitsILi16EEENSR_INS5_IJNSA_ILi8EEESF_EEENS5_IJSF_SB_EEEEEEEvNS4_8identityESY_S18_vS19_EENS_8epilogue10collective18CollectiveEpilogueINS1B_23Sm100TmaWarpSpecializedILi3ELi2ELi32ELb1ELb0EEEJSG_NS5_IJNSR_ISE_SB_EENSR_INSA_ILi32EEESB_EEEEESH_SI_SH_SI_NS1B_6fusion15FusionCallbacksIS1F_NS1K_13LinCombEltActINS1B_6thread4ReLuESH_fSH_fLNS_15FloatRoundStyleE2EEESG_S1J_JEEENS4_5SM1004TMEM4LOAD26SM100_TMEM_LOAD_32dp32b32xESY_NSZ_INS10_ILi2ELi4ELi3EEES13_NSR_INS5_IJS14_S1H_EEENS5_IJS1H_SB_EEEEEEENS4_39AutoVectorizingCopyWithAssumedAlignmentILi128EEENS4_14SM90_TMA_STOREES20_S22_S22_EEEvvEEEEvNT_6ParamsE) ;  /* 0xffffff7c02307950 */ /* 0x000fea0003c3ffff */
.L_x_166:
[----:B------:R-:W-:-:S00]  /*8340*/  BRA `(.L_x_166) ;  /* 0xfffffffc00fc7947 */ /* 0x000fc0000383ffff */
[----:B------:R-:W-:-:S00]  /*8350*/  NOP ;  /* 0x0000000000007918 */ /* 0x000fc00000000000 */
        /* <DEDUP_REMOVED lines=10> */
.L_x_167:


//--------------------- .nv.global.init           --------------------------
	.section	.nv.global.init,"aw",@progbits
.nv.global.init:
	.type		$str$27,@object
	.size		$str$27,($str$28 - $str$27)
$str$27:
        /*0000*/ 	.byte	0x28, 0x61, 0x64, 0x64, 0x72, 0x65, 0x73, 0x73, 0x20, 0x26, 0x20, 0x6d, 0x61, 0x73, 0x6b, 0x29
        /*0010*/ 	.byte	0x20, 0x3d, 0x3d, 0x20, 0x30, 0x00
	.type		$str$28,@object
	.size		$str$28,($str$26 - $str$28)
$str$28:
        /*0016*/ 	.byte	0x2f, 0x74, 0x6d, 0x70, 0x2f, 0x63, 0x75, 0x74, 0x6c, 0x61, 0x73, 0x73, 0x5f, 0x73, 0x77, 0x65
        /*0026*/ 	.byte	0x65, 0x70, 0x5f, 0x73, 0x72, 0x63, 0x2f, 0x69, 0x6e, 0x63, 0x6c, 0x75, 0x64, 0x65, 0x2f, 0x63
        /*0036*/ 	.byte	0x75, 0x74, 0x65, 0x2f, 0x70, 0x6f, 0x69, 0x6e, 0x74, 0x65, 0x72, 0x5f, 0x66, 0x6c, 0x61, 0x67
        /*0046*/ 	.byte	0x67, 0x65, 0x64, 0x2e, 0x68, 0x70, 0x70, 0x00
	.type		$str$26,@object
	.size		$str$26,($str$25 - $str$26)
$str$26:
        /*004e*/ 	.byte	0x2f, 0x74, 0x6d, 0x70, 0x2f, 0x63, 0x75, 0x74, 0x6c, 0x61, 0x73, 0x73, 0x5f, 0x73, 0x77, 0x65
        /*005e*/ 	.byte	0x65, 0x70, 0x5f, 0x73, 0x72, 0x63, 0x2f, 0x69, 0x6e, 0x63, 0x6c, 0x75, 0x64, 0x65, 0x2f, 0x63
        /*006e*/ 	.byte	0x75, 0x74, 0x65, 0x2f, 0x61, 0x74, 0x6f, 0x6d, 0x2f, 0x63, 0x6f, 0x70, 0x79, 0x5f, 0x74, 0x72
        /*007e*/ 	.byte	0x61, 0x69, 0x74, 0x73, 0x5f, 0x73, 0x6d, 0x31, 0x30, 0x30, 0x2e, 0x68, 0x70, 0x70, 0x00
	.type		$str$25,@object
	.size		$str$25,(__unnamed_1 - $str$25)
$str$25:
        /*008d*/ 	.byte	0x28, 0x28, 0x75, 0x69, 0x6e, 0x74, 0x33, 0x32, 0x5f, 0x74, 0x28, 0x74, 0x68, 0x72, 0x65, 0x61
        /*009d*/ 	.byte	0x64, 0x49, 0x64, 0x78, 0x2e, 0x78, 0x29, 0x20, 0x2f, 0x20, 0x33, 0x32, 0x29, 0x20, 0x25, 0x20
        /*00ad*/ 	.byte	0x34, 0x29, 0x20, 0x3d, 0x3d, 0x20, 0x28, 0x28, 0x28, 0x74, 0x6d, 0x65, 0x6d, 0x5f, 0x61, 0x64
        /*00bd*/ 	.byte	0x64, 0x72, 0x20, 0x3e, 0x3e, 0x20, 0x31, 0x36, 0x29, 0x20, 0x2f, 0x20, 0x33, 0x32, 0x29, 0x20
        /*00cd*/ 	.byte	0x25, 0x20, 0x34, 0x29, 0x00
	.type		__unnamed_1,@object
	.size		__unnamed_1,(__unnamed_2 - __unnamed_1)
__unnamed_1:
        /*00d2*/ 	.byte	0x61, 0x75, 0x74, 0x6f, 0x20, 0x63, 0x75, 0x74, 0x65, 0x3a, 0x3a, 0x61, 0x73, 0x5f, 0x70, 0x6f
        /* <DEDUP_REMOVED lines=24> */
        /*0262*/ 	.byte	0x3e, 0x3e, 0x3e, 0x3e, 0x5d, 0x00
	.type		__unnamed_2,@object
	.size		__unnamed_2,(.L_2 - __unnamed_2)
__unnamed_2:
        /* <DEDUP_REMOVED lines=42> */
        /*0508*/ 	.byte	0x3e, 0x3e, 0x5d, 0x00
.L_2:


//--------------------- .nv.shared._ZN7cutlass13device_kernelINS_4gemm6kernel13GemmUniversalIN4cute5tupleIJiiiiEEENS1_10collective13CollectiveMmaINS1_35MainloopSm100TmaUmmaWarpSpecializedILi8ELi2ELi4ENS5_IJNS4_1CILi1EEESB_SB_EEEEENS5_IJNSA_ILi128EEENSA_ILi64EEESF_EEENS_6half_tENS5_IJlSB_lEEESH_SI_NS4_8TiledMMAINS4_8MMA_AtomIJNS4_20SM100_MMA_F16BF16_SSISH_SH_fLi128ELi64ELNS4_4UMMA5MajorE0ELSN_0ELNSM_7ScaleInE0ELSO_0EEEEEENS4_6LayoutISC_NS5_IJNSA_ILi0EEESS_SS_EEEEENS5_IJNS4_10UnderscoreESV_SV_EEEEENS4_13SM90_TMA_LOADENS4_14ComposedLayoutINS4_7SwizzleILi3ELi4ELi3EEENS4_18smem_ptr_flag_bitsILi16EEENSR_INS5_IJNSA_ILi8EEESF_EEENS5_IJSF_SB_EEEEEEEvNS4_8identityESY_S18_vS19_EENS_8epilogue10collective18CollectiveEpilogueINS1B_23Sm100TmaWarpSpecializedILi3ELi2ELi32ELb1ELb0EEEJSG_NS5_IJNSR_ISE_SB_EENSR_INSA_ILi32EEESB_EEEEESH_SI_SH_SI_NS1B_6fusion15FusionCallbacksIS1F_NS1K_13LinCombEltActINS1B_6thread4ReLuESH_fSH_fLNS_15FloatRoundStyleE2EEESG_S1J_JEEENS4_5SM1004TMEM4LOAD26SM100_TMEM_LOAD_32dp32b32xESY_NSZ_INS10_ILi2ELi4ELi3EEES13_NSR_INS5_IJS14_S1H_EEENS5_IJS1H_SB_EEEEEEENS4_39AutoVectorizingCopyWithAssumedAlignmentILi128EEENS4_14SM90_TMA_STOREES20_S22_S22_EEEvvEEEEvNT_6ParamsE --------------------------
	.section	.nv.shared._ZN7cutlass13device_kernelINS_4gemm6kernel13GemmUniversalIN4cute5tupleIJiiiiEEENS1_10collective13CollectiveMmaINS1_35MainloopSm100TmaUmmaWarpSpecializedILi8ELi2ELi4ENS5_IJNS4_1CILi1EEESB_SB_EEEEENS5_IJNSA_ILi128EEENSA_ILi64EEESF_EEENS_6half_tENS5_IJlSB_lEEESH_SI_NS4_8TiledMMAINS4_8MMA_AtomIJNS4_20SM100_MMA_F16BF16_SSISH_SH_fLi128ELi64ELNS4_4UMMA5MajorE0ELSN_0ELNSM_7ScaleInE0ELSO_0EEEEEENS4_6LayoutISC_NS5_IJNSA_ILi0EEESS_SS_EEEEENS5_IJNS4_10UnderscoreESV_SV_EEEEENS4_13SM90_TMA_LOADENS4_14ComposedLayoutINS4_7SwizzleILi3ELi4ELi3EEENS4_18smem_ptr_flag_bitsILi16EEENSR_INS5_IJNSA_ILi8EEESF_EEENS5_IJSF_SB_EEEEEEEvNS4_8identityESY_S18_vS19_EENS_8epilogue10collective18CollectiveEpilogueINS1B_23Sm100TmaWarpSpecializedILi3ELi2ELi32ELb1ELb0EEEJSG_NS5_IJNSR_ISE_SB_EENSR_INSA_ILi32EEESB_EEEEESH_SI_SH_SI_NS1B_6fusion15FusionCallbacksIS1F_NS1K_13LinCombEltActINS1B_6thread4ReLuESH_fSH_fLNS_15FloatRoundStyleE2EEESG_S1J_JEEENS4_5SM1004TMEM4LOAD26SM100_TMEM_LOAD_32dp32b32xESY_NSZ_INS10_ILi2ELi4ELi3EEES13_NSR_INS5_IJS14_S1H_EEENS5_IJS1H_SB_EEEEEEENS4_39AutoVectorizingCopyWithAssumedAlignmentILi128EEENS4_14SM90_TMA_STOREES20_S22_S22_EEEvvEEEEvNT_6ParamsE,"aw",@nobits
	.sectionflags	@""
	.align	16
	.zero		1024


//--------------------- .nv.shared.reserved.0     --------------------------
	.section	.nv.shared.reserved.0,"aw",@nobits
	.weak		__nv_reservedSMEM_offset_0_alias
	.size		__nv_reservedSMEM_offset_0_alias, 0, 64
	.other		__nv_reservedSMEM_offset_0_alias,@"STO_CUDA_RESERVED_SHARED STV_DEFAULT"
__nv_reservedSMEM_offset_0_alias:
	.zero		0
.nv.shared.reserved.0:
	.zero		64
	.weak		__nv_reservedSMEM_tcgen05_partition
	.type		__nv_reservedSMEM_tcgen05_partition,@object
	.size		__nv_reservedSMEM_tcgen05_partition,(.L_0 - __nv_reservedSMEM_tcgen05_partition)
__nv_reservedSMEM_tcgen05_partition:
	.zero		32
.L_0:


//--------------------- .nv.global                --------------------------
	.section	.nv.global,"aw",@nobits
.nv.global:
	.type		_ZN39_INTERNAL_e85617cf_4_k_cu_51d58d89_29544cute1_E,@object
	.size		_ZN39_INTERNAL_e85617cf_4_k_cu_51d58d89_29544cute1_E,(_ZN39_INTERNAL_e85617cf_4_k_cu_51d58d89_29544cuda3std3__45__cpo6cbeginE - _ZN39_INTERNAL_e85617cf_4_k_cu_51d58d89_29544cute1_E)
_ZN39_INTERNAL_e85617cf_4_k_cu_51d58d89_29544cute1_E:
	.zero		1
	.type		_ZN39_INTERNAL_e85617cf_4_k_cu_51d58d89_29544cuda3std3__45__cpo6cbeginE,@object
	.size		_ZN39_INTERNAL_e85617cf_4_k_cu_51d58d89_29544cuda3std3__45__cpo6cbeginE,(_ZN39_INTERNAL_e85617cf_4_k_cu_51d58d89_29544cuda3std3__48in_placeE - _ZN39_INTERNAL_e85617cf_4_k_cu_51d58d89_29544cuda3std3__45__cpo6cbeginE)
_ZN39_INTERNAL_e85617cf_4_k_cu_51d58d89_29544cuda3std3__45__cpo6cbeginE:
	.zero		1
	.type		_ZN39_INTERNAL_e85617cf_4_k_cu_51d58d89_29544cuda3std3__48in_placeE,@object
	.size		_ZN39_INTERNAL_e85617cf_4_k_cu_51d58d89_29544cuda3std3__48in_placeE,(_ZN39_INTERNAL_e85617cf_4_k_cu_51d58d89_29544cuda3std6ranges3__45__cpo9iter_moveE - _ZN39_INTERNAL_e85617cf_4_k_cu_51d58d89_29544cuda3std3__48in_placeE)
_ZN39_INTERNAL_e85617cf_4_k_cu_51d58d89_29544cuda3std3__48in_placeE:
	.zero		1
	.type		_ZN39_INTERNAL_e85617cf_4_k_cu_51d58d89_29544cuda3std6ranges3__45__cpo9iter_moveE,@object
	.size		_ZN39_INTERNAL_e85617cf_4_k_cu_51d58d89_29544cuda3std6ranges3__45__cpo9iter_moveE,(_ZN39_INTERNAL_e85617cf_4_k_cu_51d58d89_29544cuda3std3__45__cpo5beginE - _ZN39_INTERNAL_e85617cf_4_k_cu_51d58d89_29544cuda3std6ranges3__45__cpo9iter_moveE)
_ZN39_INTERNAL_e85617cf_4_k_cu_51d58d89_29544cuda3std6ranges3__45__cpo9iter_moveE:
	.zero		1
	.type		_ZN39_INTERNAL_e85617cf_4_k_cu_51d58d89_29544cuda3std3__45__cpo5beginE,@object
	.size		_ZN39_INTERNAL_e85617cf_4_k_cu_51d58d89_29544cuda3std3__45__cpo5beginE,(_ZN39_INTERNAL_e85617cf_4_k_cu_51d58d89_29544cuda3std3__441_GLOBAL__N__e85617cf_4_k_cu_51d58d89_29546ignoreE - _ZN39_INTERNAL_e85617cf_4_k_cu_51d58d89_29544cuda3std3__45__cpo5beginE)
_ZN39_INTERNAL_e85617cf_4_k_cu_51d58d89_29544cuda3std3__45__cpo5beginE:
	.zero		1
	.type		_ZN39_INTERNAL_e85617cf_4_k_cu_51d58d89_29544cuda3std3__441_GLOBAL__N__e85617cf_4_k_cu_51d58d89_29546ignoreE,@object
	.size		_ZN39_INTERNAL_e85617cf_4_k_cu_51d58d89_29544cuda3std3__441_GLOBAL__N__e85617cf_4_k_cu_51d58d89_29546ignoreE,(_ZN39_INTERNAL_e85617cf_4_k_cu_51d58d89_29544cute7productE - _ZN39_INTERNAL_e85617cf_4_k_cu_51d58d89_29544cuda3std3__441_GLOBAL__N__e85617cf_4_k_cu_51d58d89_29546ignoreE)
_ZN39_INTERNAL_e85617cf_4_k_cu_51d58d89_29544cuda3std3__441_GLOBAL__N__e85617cf_4_k_cu_51d58d89_29546ignoreE:
	.zero		1
	.type		_ZN39_INTERNAL_e85617cf_4_k_cu_51d58d89_29544cute7productE,@object
	.size		_ZN39_INTERNAL_e85617cf_4_k_cu_51d58d89_29544cute7productE,(_ZN39_INTERNAL_e85617cf_4_k_cu_51d58d89_29544cuda3std3__45__cpo3endE - _ZN39_INTERNAL_e85617cf_4_k_cu_51d58d89_29544cute7productE)
_ZN39_INTERNAL_e85617cf_4_k_cu_51d58d89_29544cute7productE:
	.zero		1
	.type		_ZN39_INTERNAL_e85617cf_4_k_cu_51d58d89_29544cuda3std3__45__cpo3endE,@object
	.size		_ZN39_INTERNAL_e85617cf_4_k_cu_51d58d89_29544cuda3std3__45__cpo3endE,(_ZN39_INTERNAL_e85617cf_4_k_cu_51d58d89_29544cuda3std3__419piecewise_constructE - _ZN39_INTERNAL_e85617cf_4_k_cu_51d58d89_29544cuda3std3__45__cpo3endE)
_ZN39_INTERNAL_e85617cf_4_k_cu_51d58d89_29544cuda3std3__45__cpo3endE:
	.zero		1
	.type		_ZN39_INTERNAL_e85617cf_4_k_cu_51d58d89_29544cuda3std3__419piecewise_constructE,@object
	.size		_ZN39_INTERNAL_e85617cf_4_k_cu_51d58d89_29544cuda3std3__419piecewise_constructE,(_ZN39_INTERNAL_e85617cf_4_k_cu_51d58d89_29544cuda3std3__45__cpo4cendE - _ZN39_INTERNAL_e85617cf_4_k_cu_51d58d89_29544cuda3std3__419piecewise_constructE)
_ZN39_INTERNAL_e85617cf_4_k_cu_51d58d89_29544cuda3std3__419piecewise_constructE:
	.zero		1
	.type		_ZN39_INTERNAL_e85617cf_4_k_cu_51d58d89_29544cuda3std3__45__cpo4cendE,@object
	.size		_ZN39_INTERNAL_e85617cf_4_k_cu_51d58d89_29544cuda3std3__45__cpo4cendE,(_ZN39_INTERNAL_e85617cf_4_k_cu_51d58d89_29544cuda3std6ranges3__45__cpo4swapE - _ZN39_INTERNAL_e85617cf_4_k_cu_51d58d89_29544cuda3std3__45__cpo4cendE)
_ZN39_INTERNAL_e85617cf_4_k_cu_51d58d89_29544cuda3std3__45__cpo4cendE:
	.zero		1
	.type		_ZN39_INTERNAL_e85617cf_4_k_cu_51d58d89_29544cuda3std6ranges3__45__cpo4swapE,@object
	.size		_ZN39_INTERNAL_e85617cf_4_k_cu_51d58d89_29544cuda3std6ranges3__45__cpo4swapE,(.L_10 - _ZN39_INTERNAL_e85617cf_4_k_cu_51d58d89_29544cuda3std6ranges3__45__cpo4swapE)
_ZN39_INTERNAL_e85617cf_4_k_cu_51d58d89_29544cuda3std6ranges3__45__cpo4swapE:
	.zero		1
.L_10:


//--------------------- .nv.constant0._ZN7cutlass13device_kernelINS_4gemm6kernel13GemmUniversalIN4cute5tupleIJiiiiEEENS1_10collective13CollectiveMmaINS1_35MainloopSm100TmaUmmaWarpSpecializedILi8ELi2ELi4ENS5_IJNS4_1CILi1EEESB_SB_EEEEENS5_IJNSA_ILi128EEENSA_ILi64EEESF_EEENS_6half_tENS5_IJlSB_lEEESH_SI_NS4_8TiledMMAINS4_8MMA_AtomIJNS4_20SM100_MMA_F16BF16_SSISH_SH_fLi128ELi64ELNS4_4UMMA5MajorE0ELSN_0ELNSM_7ScaleInE0ELSO_0EEEEEENS4_6LayoutISC_NS5_IJNSA_ILi0EEESS_SS_EEEEENS5_IJNS4_10UnderscoreESV_SV_EEEEENS4_13SM90_TMA_LOADENS4_14ComposedLayoutINS4_7SwizzleILi3ELi4ELi3EEENS4_18smem_ptr_flag_bitsILi16EEENSR_INS5_IJNSA_ILi8EEESF_EEENS5_IJSF_SB_EEEEEEEvNS4_8identityESY_S18_vS19_EENS_8epilogue10collective18CollectiveEpilogueINS1B_23Sm100TmaWarpSpecializedILi3ELi2ELi32ELb1ELb0EEEJSG_NS5_IJNSR_ISE_SB_EENSR_INSA_ILi32EEESB_EEEEESH_SI_SH_SI_NS1B_6fusion15FusionCallbacksIS1F_NS1K_13LinCombEltActINS1B_6thread4ReLuESH_fSH_fLNS_15FloatRoundStyleE2EEESG_S1J_JEEENS4_5SM1004TMEM4LOAD26SM100_TMEM_LOAD_32dp32b32xESY_NSZ_INS10_ILi2ELi4ELi3EEES13_NSR_INS5_IJS14_S1H_EEENS5_IJS1H_SB_EEEEEEENS4_39AutoVectorizingCopyWithAssumedAlignmentILi128EEENS4_14SM90_TMA_STOREES20_S22_S22_EEEvvEEEEvNT_6ParamsE --------------------------
	.section	.nv.constant0._ZN7cutlass13device_kernelINS_4gemm6kernel13GemmUniversalIN4cute5tupleIJiiiiEEENS1_10collective13CollectiveMmaINS1_35MainloopSm100TmaUmmaWarpSpecializedILi8ELi2ELi4ENS5_IJNS4_1CILi1EEESB_SB_EEEEENS5_IJNSA_ILi128EEENSA_ILi64EEESF_EEENS_6half_tENS5_IJlSB_lEEESH_SI_NS4_8TiledMMAINS4_8MMA_AtomIJNS4_20SM100_MMA_F16BF16_SSISH_SH_fLi128ELi64ELNS4_4UMMA5MajorE0ELSN_0ELNSM_7ScaleInE0ELSO_0EEEEEENS4_6LayoutISC_NS5_IJNSA_ILi0EEESS_SS_EEEEENS5_IJNS4_10UnderscoreESV_SV_EEEEENS4_13SM90_TMA_LOADENS4_14ComposedLayoutINS4_7SwizzleILi3ELi4ELi3EEENS4_18smem_ptr_flag_bitsILi16EEENSR_INS5_IJNSA_ILi8EEESF_EEENS5_IJSF_SB_EEEEEEEvNS4_8identityESY_S18_vS19_EENS_8epilogue10collective18CollectiveEpilogueINS1B_23Sm100TmaWarpSpecializedILi3ELi2ELi32ELb1ELb0EEEJSG_NS5_IJNSR_ISE_SB_EENSR_INSA_ILi32EEESB_EEEEESH_SI_SH_SI_NS1B_6fusion15FusionCallbacksIS1F_NS1K_13LinCombEltActINS1B_6thread4ReLuESH_fSH_fLNS_15FloatRoundStyleE2EEESG_S1J_JEEENS4_5SM1004TMEM4LOAD26SM100_TMEM_LOAD_32dp32b32xESY_NSZ_INS10_ILi2ELi4ELi3EEES13_NSR_INS5_IJS14_S1H_EEENS5_IJS1H_SB_EEEEEEENS4_39AutoVectorizingCopyWithAssumedAlignmentILi128EEENS4_14SM90_TMA_STOREES20_S22_S22_EEEvvEEEEvNT_6ParamsE,"a",@progbits
	.sectionflags	@""
	.align	4
.nv.constant0._ZN7cutlass13device_kernelINS_4gemm6kernel13GemmUniversalIN4cute5tupleIJiiiiEEENS1_10collective13CollectiveMmaINS1_35MainloopSm100TmaUmmaWarpSpecializedILi8ELi2ELi4ENS5_IJNS4_1CILi1EEESB_SB_EEEEENS5_IJNSA_ILi128EEENSA_ILi64EEESF_EEENS_6half_tENS5_IJlSB_lEEESH_SI_NS4_8TiledMMAINS4_8MMA_AtomIJNS4_20SM100_MMA_F16BF16_SSISH_SH_fLi128ELi64ELNS4_4UMMA5MajorE0ELSN_0ELNSM_7ScaleInE0ELSO_0EEEEEENS4_6LayoutISC_NS5_IJNSA_ILi0EEESS_SS_EEEEENS5_IJNS4_10UnderscoreESV_SV_EEEEENS4_13SM90_TMA_LOADENS4_14ComposedLayoutINS4_7SwizzleILi3ELi4ELi3EEENS4_18smem_ptr_flag_bitsILi16EEENSR_INS5_IJNSA_ILi8EEESF_EEENS5_IJSF_SB_EEEEEEEvNS4_8identityESY_S18_vS19_EENS_8epilogue10collective18CollectiveEpilogueINS1B_23Sm100TmaWarpSpecializedILi3ELi2ELi32ELb1ELb0EEEJSG_NS5_IJNSR_ISE_SB_EENSR_INSA_ILi32EEESB_EEEEESH_SI_SH_SI_NS1B_6fusion15FusionCallbacksIS1F_NS1K_13LinCombEltActINS1B_6thread4ReLuESH_fSH_fLNS_15FloatRoundStyleE2EEESG_S1J_JEEENS4_5SM1004TMEM4LOAD26SM100_TMEM_LOAD_32dp32b32xESY_NSZ_INS10_ILi2ELi4ELi3EEES13_NSR_INS5_IJS14_S1H_EEENS5_IJS1H_SB_EEEEEEENS4_39AutoVectorizingCopyWithAssumedAlignmentILi128EEENS4_14SM90_TMA_STOREES20_S22_S22_EEEvvEEEEvNT_6ParamsE:
	.zero		2944


//--------------------- SYMBOLS --------------------------

	.type		.nv.reservedSmem.offset0,@object
	.size		.nv.reservedSmem.offset0,0x4
	.type		.nv.reservedSmem.cap,@object
	.size		.nv.reservedSmem.cap,0x4
	.type		__assertfail,@function
